	.target	sm_90a

	.elftype	@"ET_EXEC"


//--------------------- .note.nv.tkinfo           --------------------------
	.section	.note.nv.tkinfo,"",@"SHT_NOTE"
	.sectionflags	@"SHF_NOTE_NV_TKINFO"
	.tkinfo
        /*0018*/ 	.word	0x00000002
        /*0030*/ 	.string	""
        /*0030*/ 	.string	"ptxas"
        /*0030*/ 	.string	"Cuda compilation tools, release 13.0, V13.0.88"
        /*0030*/ 	.string	"Build cuda_13.0.r13.0/compiler.36424714_0"
        /*0030*/ 	.string	"-arch sm_90a -m 64 "



//--------------------- .note.nv.cuinfo           --------------------------
	.section	.note.nv.cuinfo,"",@"SHT_NOTE"
	.sectionflags	@"SHF_NOTE_NV_CUINFO"
        /*0018*/ 	.short	0x0002
        /*001a*/ 	.short	0x005a
        /*001c*/ 	.short	0x0082
	.zero		2


//--------------------- .nv.info                  --------------------------
	.section	.nv.info,"",@"SHT_CUDA_INFO"
	.align	4


	//----- nvinfo : EIATTR_REGCOUNT
	.align		4
        /*0000*/ 	.byte	0x04, 0x2f
        /*0002*/ 	.short	(.L_15 - .L_14)
	.align		4
.L_14:
        /*0004*/ 	.word	index@(_ZN7cutlass13device_kernelINS_4gemm6kernel13GemmUniversalIN4cute5tupleIJiiiiEEENS1_10collective13CollectiveMmaINS1_34MainloopSm90TmaGmmaWarpSpecializedILi6ENS5_IJNS4_1CILi1EEESB_SB_EEENS1_35KernelTmaWarpSpecializedCooperativeEEENS5_IJNSA_ILi512EEENSA_ILi32EEESG_EEENS_10bfloat16_tENS5_IJlSB_lEEESI_SJ_NS4_8TiledMMAINS4_8MMA_AtomIJNS4_4SM904GMMA27MMA_64x32x16_F32BF16BF16_SSILNSN_5MajorE0ELSP_0ELNSN_7ScaleInE1ELSQ_1EEEEEENS4_6LayoutINS5_IJNSA_ILi2EEESB_SB_EEENS5_IJSB_NSA_ILi0EEESW_EEEEENS5_IJNS4_10UnderscoreESZ_SZ_EEEEENS4_13SM90_TMA_LOADENS4_14ComposedLayoutINS4_7SwizzleILi2ELi4ELi3EEENS4_18smem_ptr_flag_bitsILi16EEENST_INS5_IJNSA_ILi8EEESG_EEENS5_IJSG_SB_EEEEEEEvNS4_8identityES12_S1C_vS1D_EENS_8epilogue10collective6detail29Sm90TmaWarpSpecializedAdapterINS1G_15DefaultEpilogueISI_SJ_SJ_NS1F_6thread17LinearCombinationISI_Li1EffLNS1K_9ScaleType4KindE0ELNS_15FloatRoundStyleE2ESI_EENS1_15EpilogueDefaultEEEEEvvEEEEvNT_6ParamsE)
        /*0008*/ 	.word	0x000000a8


	//----- nvinfo : EIATTR_FRAME_SIZE
	.align		4
.L_15:
        /*000c*/ 	.byte	0x04, 0x11
        /*000e*/ 	.short	(.L_17 - .L_16)
	.align		4
.L_16:
        /*0010*/ 	.word	index@(_ZN7cutlass13device_kernelINS_4gemm6kernel13GemmUniversalIN4cute5tupleIJiiiiEEENS1_10collective13CollectiveMmaINS1_34MainloopSm90TmaGmmaWarpSpecializedILi6ENS5_IJNS4_1CILi1EEESB_SB_EEENS1_35KernelTmaWarpSpecializedCooperativeEEENS5_IJNSA_ILi512EEENSA_ILi32EEESG_EEENS_10bfloat16_tENS5_IJlSB_lEEESI_SJ_NS4_8TiledMMAINS4_8MMA_AtomIJNS4_4SM904GMMA27MMA_64x32x16_F32BF16BF16_SSILNSN_5MajorE0ELSP_0ELNSN_7ScaleInE1ELSQ_1EEEEEENS4_6LayoutINS5_IJNSA_ILi2EEESB_SB_EEENS5_IJSB_NSA_ILi0EEESW_EEEEENS5_IJNS4_10UnderscoreESZ_SZ_EEEEENS4_13SM90_TMA_LOADENS4_14ComposedLayoutINS4_7SwizzleILi2ELi4ELi3EEENS4_18smem_ptr_flag_bitsILi16EEENST_INS5_IJNSA_ILi8EEESG_EEENS5_IJSG_SB_EEEEEEEvNS4_8identityES12_S1C_vS1D_EENS_8epilogue10collective6detail29Sm90TmaWarpSpecializedAdapterINS1G_15DefaultEpilogueISI_SJ_SJ_NS1F_6thread17LinearCombinationISI_Li1EffLNS1K_9ScaleType4KindE0ELNS_15FloatRoundStyleE2ESI_EENS1_15EpilogueDefaultEEEEEvvEEEEvNT_6ParamsE)
        /*0014*/ 	.word	0x00000000


	//----- nvinfo : EIATTR_MIN_STACK_SIZE
	.align		4
.L_17:
        /*0018*/ 	.byte	0x04, 0x12
        /*001a*/ 	.short	(.L_19 - .L_18)
	.align		4
.L_18:
        /*001c*/ 	.word	index@(_ZN7cutlass13device_kernelINS_4gemm6kernel13GemmUniversalIN4cute5tupleIJiiiiEEENS1_10collective13CollectiveMmaINS1_34MainloopSm90TmaGmmaWarpSpecializedILi6ENS5_IJNS4_1CILi1EEESB_SB_EEENS1_35KernelTmaWarpSpecializedCooperativeEEENS5_IJNSA_ILi512EEENSA_ILi32EEESG_EEENS_10bfloat16_tENS5_IJlSB_lEEESI_SJ_NS4_8TiledMMAINS4_8MMA_AtomIJNS4_4SM904GMMA27MMA_64x32x16_F32BF16BF16_SSILNSN_5MajorE0ELSP_0ELNSN_7ScaleInE1ELSQ_1EEEEEENS4_6LayoutINS5_IJNSA_ILi2EEESB_SB_EEENS5_IJSB_NSA_ILi0EEESW_EEEEENS5_IJNS4_10UnderscoreESZ_SZ_EEEEENS4_13SM90_TMA_LOADENS4_14ComposedLayoutINS4_7SwizzleILi2ELi4ELi3EEENS4_18smem_ptr_flag_bitsILi16EEENST_INS5_IJNSA_ILi8EEESG_EEENS5_IJSG_SB_EEEEEEEvNS4_8identityES12_S1C_vS1D_EENS_8epilogue10collective6detail29Sm90TmaWarpSpecializedAdapterINS1G_15DefaultEpilogueISI_SJ_SJ_NS1F_6thread17LinearCombinationISI_Li1EffLNS1K_9ScaleType4KindE0ELNS_15FloatRoundStyleE2ESI_EENS1_15EpilogueDefaultEEEEEvvEEEEvNT_6ParamsE)
        /*0020*/ 	.word	0x00000000
.L_19:


//--------------------- .nv.compat                --------------------------
	.section	.nv.compat,"",@"SHT_CUDA_COMPAT_INFO"
	.align	4
        /*0000*/ 	.byte	0x02, 0x09, 0x01, 0x00, 0x02, 0x02, 0x04, 0x00, 0x02, 0x05, 0x05, 0x00, 0x03, 0x07, 0x01, 0x01
        /*0010*/ 	.byte	0x02, 0x03, 0x01, 0x00, 0x02, 0x06, 0x01, 0x00, 0x04, 0x0b, 0x08, 0x00, 0x00, 0x00, 0x00, 0x00
        /*0020*/ 	.byte	0x00, 0x00, 0x00, 0x00


//--------------------- .nv.info._ZN7cutlass13device_kernelINS_4gemm6kernel13GemmUniversalIN4cute5tupleIJiiiiEEENS1_10collective13CollectiveMmaINS1_34MainloopSm90TmaGmmaWarpSpecializedILi6ENS5_IJNS4_1CILi1EEESB_SB_EEENS1_35KernelTmaWarpSpecializedCooperativeEEENS5_IJNSA_ILi512EEENSA_ILi32EEESG_EEENS_10bfloat16_tENS5_IJlSB_lEEESI_SJ_NS4_8TiledMMAINS4_8MMA_AtomIJNS4_4SM904GMMA27MMA_64x32x16_F32BF16BF16_SSILNSN_5MajorE0ELSP_0ELNSN_7ScaleInE1ELSQ_1EEEEEENS4_6LayoutINS5_IJNSA_ILi2EEESB_SB_EEENS5_IJSB_NSA_ILi0EEESW_EEEEENS5_IJNS4_10UnderscoreESZ_SZ_EEEEENS4_13SM90_TMA_LOADENS4_14ComposedLayoutINS4_7SwizzleILi2ELi4ELi3EEENS4_18smem_ptr_flag_bitsILi16EEENST_INS5_IJNSA_ILi8EEESG_EEENS5_IJSG_SB_EEEEEEEvNS4_8identityES12_S1C_vS1D_EENS_8epilogue10collective6detail29Sm90TmaWarpSpecializedAdapterINS1G_15DefaultEpilogueISI_SJ_SJ_NS1F_6thread17LinearCombinationISI_Li1EffLNS1K_9ScaleType4KindE0ELNS_15FloatRoundStyleE2ESI_EENS1_15EpilogueDefaultEEEEEvvEEEEvNT_6ParamsE --------------------------
	.section	.nv.info._ZN7cutlass13device_kernelINS_4gemm6kernel13GemmUniversalIN4cute5tupleIJiiiiEEENS1_10collective13CollectiveMmaINS1_34MainloopSm90TmaGmmaWarpSpecializedILi6ENS5_IJNS4_1CILi1EEESB_SB_EEENS1_35KernelTmaWarpSpecializedCooperativeEEENS5_IJNSA_ILi512EEENSA_ILi32EEESG_EEENS_10bfloat16_tENS5_IJlSB_lEEESI_SJ_NS4_8TiledMMAINS4_8MMA_AtomIJNS4_4SM904GMMA27MMA_64x32x16_F32BF16BF16_SSILNSN_5MajorE0ELSP_0ELNSN_7ScaleInE1ELSQ_1EEEEEENS4_6LayoutINS5_IJNSA_ILi2EEESB_SB_EEENS5_IJSB_NSA_ILi0EEESW_EEEEENS5_IJNS4_10UnderscoreESZ_SZ_EEEEENS4_13SM90_TMA_LOADENS4_14ComposedLayoutINS4_7SwizzleILi2ELi4ELi3EEENS4_18smem_ptr_flag_bitsILi16EEENST_INS5_IJNSA_ILi8EEESG_EEENS5_IJSG_SB_EEEEEEEvNS4_8identityES12_S1C_vS1D_EENS_8epilogue10collective6detail29Sm90TmaWarpSpecializedAdapterINS1G_15DefaultEpilogueISI_SJ_SJ_NS1F_6thread17LinearCombinationISI_Li1EffLNS1K_9ScaleType4KindE0ELNS_15FloatRoundStyleE2ESI_EENS1_15EpilogueDefaultEEEEEvvEEEEvNT_6ParamsE,"",@"SHT_CUDA_INFO"
	.sectionflags	@""
	.align	4


	//----- nvinfo : EIATTR_CUDA_API_VERSION
	.align		4
        /*0000*/ 	.byte	0x04, 0x37
        /*0002*/ 	.short	(.L_21 - .L_20)
.L_20:
        /*0004*/ 	.word	0x00000082


	//----- nvinfo : EIATTR_KPARAM_INFO
	.align		4
.L_21:
        /*0008*/ 	.byte	0x04, 0x17
        /*000a*/ 	.short	(.L_23 - .L_22)
.L_22:
        /*000c*/ 	.word	0x00000000
        /*0010*/ 	.short	0x0000
        /*0012*/ 	.short	0x0070
        /*0014*/ 	.byte	0x00, 0xf0, 0x01, 0x10


	//----- nvinfo : EIATTR_SPARSE_MMA_MASK
	.align		4
.L_23:
        /*0018*/ 	.byte	0x03, 0x50
        /*001a*/ 	.short	0x0000


	//----- nvinfo : EIATTR_MAXREG_COUNT
	.align		4
        /*001c*/ 	.byte	0x03, 0x1b
        /*001e*/ 	.short	0x00a8


	//----- nvinfo : EIATTR_NUM_BARRIERS
	.align		4
        /*0020*/ 	.byte	0x02, 0x4c
        /*0022*/ 	.byte	0x01
	.zero		1


	//----- nvinfo : EIATTR_EXTERNS
	.align		4
        /*0024*/ 	.byte	0x04, 0x0f
        /*0026*/ 	.short	(.L_25 - .L_24)


	//   ....[0]....
	.align		4
.L_24:
        /*0028*/ 	.word	index@(__assertfail)


	//----- nvinfo : EIATTR_MERCURY_ISA_VERSION
	.align		4
.L_25:
        /*002c*/ 	.byte	0x03, 0x5f
        /*002e*/ 	.short	0x0101


	//----- nvinfo : EIATTR_INT_WARP_WIDE_INSTR_OFFSETS
	.align		4
        /*0030*/ 	.byte	0x04, 0x31
        /*0032*/ 	.short	(.L_27 - .L_26)


	//   ....[0]....
.L_26:
        /*0034*/ 	.word	0x00000430


	//   ....[1]....
        /*0038*/ 	.word	0x00000440


	//   ....[2]....
        /*003c*/ 	.word	0x00000500


	//----- nvinfo : EIATTR_COOP_GROUP_MASK_REGIDS
	.align		4
.L_27:
        /*0040*/ 	.byte	0x04, 0x29
        /*0042*/ 	.short	(.L_29 - .L_28)


	//   ....[0]....
.L_28:
        /*0044*/ 	.word	0xffffffff


	//   ....[1]....
        /*0048*/ 	.word	0xffffffff


	//   ....[2]....
        /*004c*/ 	.word	0xffffffff


	//   ....[3]....
        /*0050*/ 	.word	0xffffffff


	//   ....[4]....
        /*0054*/ 	.word	0xffffffff


	//----- nvinfo : EIATTR_COOP_GROUP_INSTR_OFFSETS
	.align		4
.L_29:
        /*0058*/ 	.byte	0x04, 0x28
        /*005a*/ 	.short	(.L_31 - .L_30)


	//   ....[0]....
.L_30:
        /*005c*/ 	.word	0x00000060


	//   ....[1]....
        /*0060*/ 	.word	0x00000070


	//   ....[2]....
        /*0064*/ 	.word	0x00000130


	//   ....[3]....
        /*0068*/ 	.word	0x00000300


	//   ....[4]....
        /*006c*/ 	.word	0x00001290


	//----- nvinfo : EIATTR_REG_RECONFIG
	.align		4
.L_31:
        /*0070*/ 	.byte	0x01, 0x54
	.zero		2


	//----- nvinfo : EIATTR_SYSCALL_OFFSETS
	.align		4
        /*0074*/ 	.byte	0x04, 0x46
        /*0076*/ 	.short	(.L_33 - .L_32)


	//   ....[0]....
.L_32:
        /*0078*/ 	.word	0x00001480


	//----- nvinfo : EIATTR_MBARRIER_INSTR_OFFSETS
	.align		4
.L_33:
        /*007c*/ 	.byte	0x04, 0x39
        /*007e*/ 	.short	(.L_35 - .L_34)


	//   ....[0]....
.L_34:
        /*0080*/ 	.word	0x00000230
        /*0084*/ 	.word	0x000000ff
        /*0088*/ 	.word	0x00000000
        /*008c*/ 	.short	0x0100
        /*008e*/ 	.byte	0x08
	.zero		1


	//   ....[1]....
        /*0090*/ 	.word	0x00000240
        /*0094*/ 	.word	0x000000ff
        /*0098*/ 	.word	0x00000030
        /*009c*/ 	.short	0x0100
        /*009e*/ 	.byte	0x08
	.zero		1


	//   ....[2]....
        /*00a0*/ 	.word	0x00000250
        /*00a4*/ 	.word	0x000000ff
        /*00a8*/ 	.word	0x00000008
        /*00ac*/ 	.short	0x0100
        /*00ae*/ 	.byte	0x08
	.zero		1


	//   ....[3]....
        /*00b0*/ 	.word	0x00000260
        /*00b4*/ 	.word	0x000000ff
        /*00b8*/ 	.word	0x00000038
        /*00bc*/ 	.short	0x0100
        /*00be*/ 	.byte	0x08
	.zero		1


	//   ....[4]....
        /*00c0*/ 	.word	0x00000270
        /*00c4*/ 	.word	0x000000ff
        /*00c8*/ 	.word	0x00000010
        /*00cc*/ 	.short	0x0100
        /*00ce*/ 	.byte	0x08
	.zero		1


	//   ....[5]....
        /*00d0*/ 	.word	0x00000280
        /*00d4*/ 	.word	0x000000ff
        /*00d8*/ 	.word	0x00000040
        /*00dc*/ 	.short	0x0100
        /*00de*/ 	.byte	0x08
	.zero		1


	//   ....[6]....
        /*00e0*/ 	.word	0x00000290
        /*00e4*/ 	.word	0x000000ff
        /*00e8*/ 	.word	0x00000018
        /*00ec*/ 	.short	0x0100
        /*00ee*/ 	.byte	0x08
	.zero		1


	//   ....[7]....
        /*00f0*/ 	.word	0x000002a0
        /*00f4*/ 	.word	0x000000ff
        /*00f8*/ 	.word	0x00000048
        /*00fc*/ 	.short	0x0100
        /*00fe*/ 	.byte	0x08
	.zero		1


	//   ....[8]....
        /*0100*/ 	.word	0x000002b0
        /*0104*/ 	.word	0x000000ff
        /*0108*/ 	.word	0x00000020
        /*010c*/ 	.short	0x0100
        /*010e*/ 	.byte	0x08
	.zero		1


	//   ....[9]....
        /*0110*/ 	.word	0x000002c0
        /*0114*/ 	.word	0x000000ff
        /*0118*/ 	.word	0x00000050
        /*011c*/ 	.short	0x0100
        /*011e*/ 	.byte	0x08
	.zero		1


	//   ....[10]....
        /*0120*/ 	.word	0x000002d0
        /*0124*/ 	.word	0x000000ff
        /*0128*/ 	.word	0x00000028
        /*012c*/ 	.short	0x0100
        /*012e*/ 	.byte	0x08
	.zero		1


	//   ....[11]....
        /*0130*/ 	.word	0x000002e0
        /*0134*/ 	.word	0x000000ff
        /*0138*/ 	.word	0x00000058
        /*013c*/ 	.short	0x0100
        /*013e*/ 	.byte	0x08
	.zero		1


	//   ....[12]....
        /*0140*/ 	.word	0x00000580
        /*0144*/ 	.word	0x000000ff
        /*0148*/ 	.word	0x00000070
        /*014c*/ 	.short	0x0100
        /*014e*/ 	.byte	0x08
	.zero		1


	//   ....[13]....
        /*0150*/ 	.word	0x00000600
        /*0154*/ 	.word	0x000000ff
        /*0158*/ 	.word	0x00000078
        /*015c*/ 	.short	0x0100
        /*015e*/ 	.byte	0x08
	.zero		1


	//   ....[14]....
        /*0160*/ 	.word	0x00001500
        /*0164*/ 	.word	0x00000003
        /*0168*/ 	.word	0x00000000
        /*016c*/ 	.short	0x010a
        /*016e*/ 	.byte	0x3f
	.zero		1


	//   ....[15]....
        /*0170*/ 	.word	0x00001560
        /*0174*/ 	.word	0x00000003
        /*0178*/ 	.word	0x00000000
        /*017c*/ 	.short	0x010a
        /*017e*/ 	.byte	0x3f
	.zero		1


	//   ....[16]....
        /*0180*/ 	.word	0x000019e0
        /*0184*/ 	.word	0x000000ff
        /*0188*/ 	.word	0x00000000
        /*018c*/ 	.short	0x010a
        /*018e*/ 	.byte	0x07
	.zero		1


	//   ....[17]....
        /*0190*/ 	.word	0x00001a20
        /*0194*/ 	.word	0x000000ff
        /*0198*/ 	.word	0x00000000
        /*019c*/ 	.short	0x010a
        /*019e*/ 	.byte	0x07
	.zero		1


	//   ....[18]....
        /*01a0*/ 	.word	0x00001de0
        /*01a4*/ 	.word	0x000000ff
        /*01a8*/ 	.word	0x00000000
        /*01ac*/ 	.short	0x0101
        /*01ae*/ 	.byte	0x07
	.zero		1


	//   ....[19]....
        /*01b0*/ 	.word	0x00001f90
        /*01b4*/ 	.word	0x000000ff
        /*01b8*/ 	.word	0x00000000
        /*01bc*/ 	.short	0x0101
        /*01be*/ 	.byte	0x06
	.zero		1


	//   ....[20]....
        /*01c0*/ 	.word	0x000082a0
        /*01c4*/ 	.word	0x0000000e
        /*01c8*/ 	.word	0x00000030
        /*01cc*/ 	.short	0x010a
        /*01ce*/ 	.byte	0x3f
	.zero		1


	//   ....[21]....
        /*01d0*/ 	.word	0x00008630
        /*01d4*/ 	.word	0x00000006
        /*01d8*/ 	.word	0x00000078
        /*01dc*/ 	.short	0x0101
        /*01de*/ 	.byte	0x3f
	.zero		1


	//   ....[22]....
        /*01e0*/ 	.word	0x00008d50
        /*01e4*/ 	.word	0x00000007
        /*01e8*/ 	.word	0x00000000
        /*01ec*/ 	.short	0x010a
        /*01ee*/ 	.byte	0x3f
	.zero		1


	//   ....[23]....
        /*01f0*/ 	.word	0x00008dd0
        /*01f4*/ 	.word	0x00000009
        /*01f8*/ 	.word	0x00000000
        /*01fc*/ 	.short	0x010a
        /*01fe*/ 	.byte	0x3f
	.zero		1


	//   ....[24]....
        /*0200*/ 	.word	0x00008e60
        /*0204*/ 	.word	0x00000006
        /*0208*/ 	.word	0x00000000
        /*020c*/ 	.short	0x010a
        /*020e*/ 	.byte	0x3f
	.zero		1


	//   ....[25]....
        /*0210*/ 	.word	0x00008ef0
        /*0214*/ 	.word	0x00000009
        /*0218*/ 	.word	0x00000000
        /*021c*/ 	.short	0x010a
        /*021e*/ 	.byte	0x3f
	.zero		1


	//   ....[26]....
        /*0220*/ 	.word	0x00008f80
        /*0224*/ 	.word	0x00000006
        /*0228*/ 	.word	0x00000000
        /*022c*/ 	.short	0x010a
        /*022e*/ 	.byte	0x3f
	.zero		1


	//   ....[27]....
        /*0230*/ 	.word	0x00009010
        /*0234*/ 	.word	0x00000003
        /*0238*/ 	.word	0x00000000
        /*023c*/ 	.short	0x010a
        /*023e*/ 	.byte	0x3f
	.zero		1


	//   ....[28]....
        /*0240*/ 	.word	0x00009070
        /*0244*/ 	.word	0x00000003
        /*0248*/ 	.word	0x00000000
        /*024c*/ 	.short	0x010a
        /*024e*/ 	.byte	0x3f
	.zero		1


	//   ....[29]....
        /*0250*/ 	.word	0x000090d0
        /*0254*/ 	.word	0x00000004
        /*0258*/ 	.word	0x00000000
        /*025c*/ 	.short	0x010a
        /*025e*/ 	.byte	0x3f
	.zero		1


	//   ....[30]....
        /*0260*/ 	.word	0x000091a0
        /*0264*/ 	.word	0x0000000e
        /*0268*/ 	.word	0x00000030
        /*026c*/ 	.short	0x010a
        /*026e*/ 	.byte	0x3f
	.zero		1


	//   ....[31]....
        /*0270*/ 	.word	0x00009270
        /*0274*/ 	.word	0x00000007
        /*0278*/ 	.word	0x00000000
        /*027c*/ 	.short	0x010a
        /*027e*/ 	.byte	0x3f
	.zero		1


	//   ....[32]....
        /*0280*/ 	.word	0x000092c0
        /*0284*/ 	.word	0x00000009
        /*0288*/ 	.word	0x00000000
        /*028c*/ 	.short	0x010a
        /*028e*/ 	.byte	0x3f
	.zero		1


	//   ....[33]....
        /*0290*/ 	.word	0x00009310
        /*0294*/ 	.word	0x00000006
        /*0298*/ 	.word	0x00000000
        /*029c*/ 	.short	0x010a
        /*029e*/ 	.byte	0x3f
	.zero		1


	//   ....[34]....
        /*02a0*/ 	.word	0x00009360
        /*02a4*/ 	.word	0x00000009
        /*02a8*/ 	.word	0x00000000
        /*02ac*/ 	.short	0x010a
        /*02ae*/ 	.byte	0x3f
	.zero		1


	//   ....[35]....
        /*02b0*/ 	.word	0x000093b0
        /*02b4*/ 	.word	0x00000006
        /*02b8*/ 	.word	0x00000000
        /*02bc*/ 	.short	0x010a
        /*02be*/ 	.byte	0x3f
	.zero		1


	//----- nvinfo : EIATTR_NUM_MBARRIERS
	.align		4
.L_35:
        /*02c0*/ 	.byte	0x03, 0x38
        /*02c2*/ 	.short	0x000e


	//----- nvinfo : EIATTR_EXIT_INSTR_OFFSETS
	.align		4
        /*02c4*/ 	.byte	0x04, 0x1c
        /*02c6*/ 	.short	(.L_37 - .L_36)


	//   ....[0]....
.L_36:
        /*02c8*/ 	.word	0x000006a0


	//   ....[1]....
        /*02cc*/ 	.word	0x00000f60


	//   ....[2]....
        /*02d0*/ 	.word	0x00007980


	//   ....[3]....
        /*02d4*/ 	.word	0x00007fb0


	//   ....[4]....
        /*02d8*/ 	.word	0x00009060


	//----- nvinfo : EIATTR_MAX_THREADS
	.align		4
.L_37:
        /*02dc*/ 	.byte	0x04, 0x05
        /*02de*/ 	.short	(.L_39 - .L_38)
.L_38:
        /*02e0*/ 	.word	0x00000180
        /*02e4*/ 	.word	0x00000001
        /*02e8*/ 	.word	0x00000001


	//----- nvinfo : EIATTR_CRS_STACK_SIZE
	.align		4
.L_39:
        /*02ec*/ 	.byte	0x04, 0x1e
        /*02ee*/ 	.short	(.L_41 - .L_40)
.L_40:
        /*02f0*/ 	.word	0x00000000


	//----- nvinfo : EIATTR_CBANK_PARAM_SIZE
	.align		4
.L_41:
        /*02f4*/ 	.byte	0x03, 0x19
        /*02f6*/ 	.short	0x0470


	//----- nvinfo : EIATTR_PARAM_CBANK
	.align		4
        /*02f8*/ 	.byte	0x04, 0x0a
        /*02fa*/ 	.short	(.L_43 - .L_42)
	.align		4
.L_42:
        /*02fc*/ 	.word	index@(.nv.constant0._ZN7cutlass13device_kernelINS_4gemm6kernel13GemmUniversalIN4cute5tupleIJiiiiEEENS1_10collective13CollectiveMmaINS1_34MainloopSm90TmaGmmaWarpSpecializedILi6ENS5_IJNS4_1CILi1EEESB_SB_EEENS1_35KernelTmaWarpSpecializedCooperativeEEENS5_IJNSA_ILi512EEENSA_ILi32EEESG_EEENS_10bfloat16_tENS5_IJlSB_lEEESI_SJ_NS4_8TiledMMAINS4_8MMA_AtomIJNS4_4SM904GMMA27MMA_64x32x16_F32BF16BF16_SSILNSN_5MajorE0ELSP_0ELNSN_7ScaleInE1ELSQ_1EEEEEENS4_6LayoutINS5_IJNSA_ILi2EEESB_SB_EEENS5_IJSB_NSA_ILi0EEESW_EEEEENS5_IJNS4_10UnderscoreESZ_SZ_EEEEENS4_13SM90_TMA_LOADENS4_14ComposedLayoutINS4_7SwizzleILi2ELi4ELi3EEENS4_18smem_ptr_flag_bitsILi16EEENST_INS5_IJNSA_ILi8EEESG_EEENS5_IJSG_SB_EEEEEEEvNS4_8identityES12_S1C_vS1D_EENS_8epilogue10collective6detail29Sm90TmaWarpSpecializedAdapterINS1G_15DefaultEpilogueISI_SJ_SJ_NS1F_6thread17LinearCombinationISI_Li1EffLNS1K_9ScaleType4KindE0ELNS_15FloatRoundStyleE2ESI_EENS1_15EpilogueDefaultEEEEEvvEEEEvNT_6ParamsE)
        /*0300*/ 	.short	0x0210
        /*0302*/ 	.short	0x0470


	//----- nvinfo : EIATTR_SW_WAR
	.align		4
.L_43:
        /*0304*/ 	.byte	0x04, 0x36
        /*0306*/ 	.short	(.L_45 - .L_44)
.L_44:
        /*0308*/ 	.word	0x00000008
.L_45:


//--------------------- .nv.callgraph             --------------------------
	.section	.nv.callgraph,"",@"SHT_CUDA_CALLGRAPH"
	.align	4
	.sectionentsize	8
	.align		4
        /*0000*/ 	.word	0x00000000
	.align		4
        /*0004*/ 	.word	0xffffffff
	.align		4
        /*0008*/ 	.word	index@(_ZN7cutlass13device_kernelINS_4gemm6kernel13GemmUniversalIN4cute5tupleIJiiiiEEENS1_10collective13CollectiveMmaINS1_34MainloopSm90TmaGmmaWarpSpecializedILi6ENS5_IJNS4_1CILi1EEESB_SB_EEENS1_35KernelTmaWarpSpecializedCooperativeEEENS5_IJNSA_ILi512EEENSA_ILi32EEESG_EEENS_10bfloat16_tENS5_IJlSB_lEEESI_SJ_NS4_8TiledMMAINS4_8MMA_AtomIJNS4_4SM904GMMA27MMA_64x32x16_F32BF16BF16_SSILNSN_5MajorE0ELSP_0ELNSN_7ScaleInE1ELSQ_1EEEEEENS4_6LayoutINS5_IJNSA_ILi2EEESB_SB_EEENS5_IJSB_NSA_ILi0EEESW_EEEEENS5_IJNS4_10UnderscoreESZ_SZ_EEEEENS4_13SM90_TMA_LOADENS4_14ComposedLayoutINS4_7SwizzleILi2ELi4ELi3EEENS4_18smem_ptr_flag_bitsILi16EEENST_INS5_IJNSA_ILi8EEESG_EEENS5_IJSG_SB_EEEEEEEvNS4_8identityES12_S1C_vS1D_EENS_8epilogue10collective6detail29Sm90TmaWarpSpecializedAdapterINS1G_15DefaultEpilogueISI_SJ_SJ_NS1F_6thread17LinearCombinationISI_Li1EffLNS1K_9ScaleType4KindE0ELNS_15FloatRoundStyleE2ESI_EENS1_15EpilogueDefaultEEEEEvvEEEEvNT_6ParamsE)
	.align		4
        /*000c*/ 	.word	index@(__assertfail)
	.align		4
        /*0010*/ 	.word	0x00000000
	.align		4
        /*0014*/ 	.word	0xfffffffe
	.align		4
        /*0018*/ 	.word	0x00000000
	.align		4
        /*001c*/ 	.word	0xfffffffd
	.align		4
        /*0020*/ 	.word	0x00000000
	.align		4
        /*0024*/ 	.word	0xfffffffc


//--------------------- .nv.constant4             --------------------------
	.section	.nv.constant4,"a",@progbits
	.align	8
	.align		8
.nv.constant4:
        /*0000*/ 	.dword	__assertfail
	.align		8
        /*0008*/ 	.dword	__unnamed_1
	.align		8
        /*0010*/ 	.dword	_ZN39_INTERNAL_be880569_4_k_cu_bab628f1_64304cuda3std3__45__cpo5beginE
	.align		8
        /*0018*/ 	.dword	_ZN39_INTERNAL_be880569_4_k_cu_bab628f1_64304cuda3std3__45__cpo3endE
	.align		8
        /*0020*/ 	.dword	_ZN39_INTERNAL_be880569_4_k_cu_bab628f1_64304cuda3std3__45__cpo6cbeginE
	.align		8
        /*0028*/ 	.dword	_ZN39_INTERNAL_be880569_4_k_cu_bab628f1_64304cuda3std3__45__cpo4cendE
	.align		8
        /*0030*/ 	.dword	_ZN39_INTERNAL_be880569_4_k_cu_bab628f1_64304cuda3std3__441_GLOBAL__N__be880569_4_k_cu_bab628f1_64306ignoreE
	.align		8
        /*0038*/ 	.dword	_ZN39_INTERNAL_be880569_4_k_cu_bab628f1_64304cuda3std3__419piecewise_constructE
	.align		8
        /*0040*/ 	.dword	_ZN39_INTERNAL_be880569_4_k_cu_bab628f1_64304cuda3std3__48in_placeE
	.align		8
        /*0048*/ 	.dword	_ZN39_INTERNAL_be880569_4_k_cu_bab628f1_64304cuda3std6ranges3__45__cpo4swapE
	.align		8
        /*0050*/ 	.dword	_ZN39_INTERNAL_be880569_4_k_cu_bab628f1_64304cuda3std6ranges3__45__cpo9iter_moveE
	.align		8
        /*0058*/ 	.dword	_ZN39_INTERNAL_be880569_4_k_cu_bab628f1_64304cute7productE
	.align		8
        /*0060*/ 	.dword	_ZN39_INTERNAL_be880569_4_k_cu_bab628f1_64304cute1_E
	.align		8
        /*0068*/ 	.dword	$str$22
	.align		8
        /*0070*/ 	.dword	$str$23


//--------------------- .text._ZN7cutlass13device_kernelINS_4gemm6kernel13GemmUniversalIN4cute5tupleIJiiiiEEENS1_10collective13CollectiveMmaINS1_34MainloopSm90TmaGmmaWarpSpecializedILi6ENS5_IJNS4_1CILi1EEESB_SB_EEENS1_35KernelTmaWarpSpecializedCooperativeEEENS5_IJNSA_ILi512EEENSA_ILi32EEESG_EEENS_10bfloat16_tENS5_IJlSB_lEEESI_SJ_NS4_8TiledMMAINS4_8MMA_AtomIJNS4_4SM904GMMA27MMA_64x32x16_F32BF16BF16_SSILNSN_5MajorE0ELSP_0ELNSN_7ScaleInE1ELSQ_1EEEEEENS4_6LayoutINS5_IJNSA_ILi2EEESB_SB_EEENS5_IJSB_NSA_ILi0EEESW_EEEEENS5_IJNS4_10UnderscoreESZ_SZ_EEEEENS4_13SM90_TMA_LOADENS4_14ComposedLayoutINS4_7SwizzleILi2ELi4ELi3EEENS4_18smem_ptr_flag_bitsILi16EEENST_INS5_IJNSA_ILi8EEESG_EEENS5_IJSG_SB_EEEEEEEvNS4_8identityES12_S1C_vS1D_EENS_8epilogue10collective6detail29Sm90TmaWarpSpecializedAdapterINS1G_15DefaultEpilogueISI_SJ_SJ_NS1F_6thread17LinearCombinationISI_Li1EffLNS1K_9ScaleType4KindE0ELNS_15FloatRoundStyleE2ESI_EENS1_15EpilogueDefaultEEEEEvvEEEEvNT_6ParamsE --------------------------
	.section	.text._ZN7cutlass13device_kernelINS_4gemm6kernel13GemmUniversalIN4cute5tupleIJiiiiEEENS1_10collective13CollectiveMmaINS1_34MainloopSm90TmaGmmaWarpSpecializedILi6ENS5_IJNS4_1CILi1EEESB_SB_EEENS1_35KernelTmaWarpSpecializedCooperativeEEENS5_IJNSA_ILi512EEENSA_ILi32EEESG_EEENS_10bfloat16_tENS5_IJlSB_lEEESI_SJ_NS4_8TiledMMAINS4_8MMA_AtomIJNS4_4SM904GMMA27MMA_64x32x16_F32BF16BF16_SSILNSN_5MajorE0ELSP_0ELNSN_7ScaleInE1ELSQ_1EEEEEENS4_6LayoutINS5_IJNSA_ILi2EEESB_SB_EEENS5_IJSB_NSA_ILi0EEESW_EEEEENS5_IJNS4_10UnderscoreESZ_SZ_EEEEENS4_13SM90_TMA_LOADENS4_14ComposedLayoutINS4_7SwizzleILi2ELi4ELi3EEENS4_18smem_ptr_flag_bitsILi16EEENST_INS5_IJNSA_ILi8EEESG_EEENS5_IJSG_SB_EEEEEEEvNS4_8identityES12_S1C_vS1D_EENS_8epilogue10collective6detail29Sm90TmaWarpSpecializedAdapterINS1G_15DefaultEpilogueISI_SJ_SJ_NS1F_6thread17LinearCombinationISI_Li1EffLNS1K_9ScaleType4KindE0ELNS_15FloatRoundStyleE2ESI_EENS1_15EpilogueDefaultEEEEEvvEEEEvNT_6ParamsE,"ax",@progbits
	.align	128
.text._ZN7cutlass13device_kernelINS_4gemm6kernel13GemmUniversalIN4cute5tupleIJiiiiEEENS1_10collective13CollectiveMmaINS1_34MainloopSm90TmaGmmaWarpSpecializedILi6ENS5_IJNS4_1CILi1EEESB_SB_EEENS1_35KernelTmaWarpSpecializedCooperativeEEENS5_IJNSA_ILi512EEENSA_ILi32EEESG_EEENS_10bfloat16_tENS5_IJlSB_lEEESI_SJ_NS4_8TiledMMAINS4_8MMA_AtomIJNS4_4SM904GMMA27MMA_64x32x16_F32BF16BF16_SSILNSN_5MajorE0ELSP_0ELNSN_7ScaleInE1ELSQ_1EEEEEENS4_6LayoutINS5_IJNSA_ILi2EEESB_SB_EEENS5_IJSB_NSA_ILi0EEESW_EEEEENS5_IJNS4_10UnderscoreESZ_SZ_EEEEENS4_13SM90_TMA_LOADENS4_14ComposedLayoutINS4_7SwizzleILi2ELi4ELi3EEENS4_18smem_ptr_flag_bitsILi16EEENST_INS5_IJNSA_ILi8EEESG_EEENS5_IJSG_SB_EEEEEEEvNS4_8identityES12_S1C_vS1D_EENS_8epilogue10collective6detail29Sm90TmaWarpSpecializedAdapterINS1G_15DefaultEpilogueISI_SJ_SJ_NS1F_6thread17LinearCombinationISI_Li1EffLNS1K_9ScaleType4KindE0ELNS_15FloatRoundStyleE2ESI_EENS1_15EpilogueDefaultEEEEEvvEEEEvNT_6ParamsE:
        .type           _ZN7cutlass13device_kernelINS_4gemm6kernel13GemmUniversalIN4cute5tupleIJiiiiEEENS1_10collective13CollectiveMmaINS1_34MainloopSm90TmaGmmaWarpSpecializedILi6ENS5_IJNS4_1CILi1EEESB_SB_EEENS1_35KernelTmaWarpSpecializedCooperativeEEENS5_IJNSA_ILi512EEENSA_ILi32EEESG_EEENS_10bfloat16_tENS5_IJlSB_lEEESI_SJ_NS4_8TiledMMAINS4_8MMA_AtomIJNS4_4SM904GMMA27MMA_64x32x16_F32BF16BF16_SSILNSN_5MajorE0ELSP_0ELNSN_7ScaleInE1ELSQ_1EEEEEENS4_6LayoutINS5_IJNSA_ILi2EEESB_SB_EEENS5_IJSB_NSA_ILi0EEESW_EEEEENS5_IJNS4_10UnderscoreESZ_SZ_EEEEENS4_13SM90_TMA_LOADENS4_14ComposedLayoutINS4_7SwizzleILi2ELi4ELi3EEENS4_18smem_ptr_flag_bitsILi16EEENST_INS5_IJNSA_ILi8EEESG_EEENS5_IJSG_SB_EEEEEEEvNS4_8identityES12_S1C_vS1D_EENS_8epilogue10collective6detail29Sm90TmaWarpSpecializedAdapterINS1G_15DefaultEpilogueISI_SJ_SJ_NS1F_6thread17LinearCombinationISI_Li1EffLNS1K_9ScaleType4KindE0ELNS_15FloatRoundStyleE2ESI_EENS1_15EpilogueDefaultEEEEEvvEEEEvNT_6ParamsE,@function
        .size           _ZN7cutlass13device_kernelINS_4gemm6kernel13GemmUniversalIN4cute5tupleIJiiiiEEENS1_10collective13CollectiveMmaINS1_34MainloopSm90TmaGmmaWarpSpecializedILi6ENS5_IJNS4_1CILi1EEESB_SB_EEENS1_35KernelTmaWarpSpecializedCooperativeEEENS5_IJNSA_ILi512EEENSA_ILi32EEESG_EEENS_10bfloat16_tENS5_IJlSB_lEEESI_SJ_NS4_8TiledMMAINS4_8MMA_AtomIJNS4_4SM904GMMA27MMA_64x32x16_F32BF16BF16_SSILNSN_5MajorE0ELSP_0ELNSN_7ScaleInE1ELSQ_1EEEEEENS4_6LayoutINS5_IJNSA_ILi2EEESB_SB_EEENS5_IJSB_NSA_ILi0EEESW_EEEEENS5_IJNS4_10UnderscoreESZ_SZ_EEEEENS4_13SM90_TMA_LOADENS4_14ComposedLayoutINS4_7SwizzleILi2ELi4ELi3EEENS4_18smem_ptr_flag_bitsILi16EEENST_INS5_IJNSA_ILi8EEESG_EEENS5_IJSG_SB_EEEEEEEvNS4_8identityES12_S1C_vS1D_EENS_8epilogue10collective6detail29Sm90TmaWarpSpecializedAdapterINS1G_15DefaultEpilogueISI_SJ_SJ_NS1F_6thread17LinearCombinationISI_Li1EffLNS1K_9ScaleType4KindE0ELNS_15FloatRoundStyleE2ESI_EENS1_15EpilogueDefaultEEEEEvvEEEEvNT_6ParamsE,(.L_x_198 - _ZN7cutlass13device_kernelINS_4gemm6kernel13GemmUniversalIN4cute5tupleIJiiiiEEENS1_10collective13CollectiveMmaINS1_34MainloopSm90TmaGmmaWarpSpecializedILi6ENS5_IJNS4_1CILi1EEESB_SB_EEENS1_35KernelTmaWarpSpecializedCooperativeEEENS5_IJNSA_ILi512EEENSA_ILi32EEESG_EEENS_10bfloat16_tENS5_IJlSB_lEEESI_SJ_NS4_8TiledMMAINS4_8MMA_AtomIJNS4_4SM904GMMA27MMA_64x32x16_F32BF16BF16_SSILNSN_5MajorE0ELSP_0ELNSN_7ScaleInE1ELSQ_1EEEEEENS4_6LayoutINS5_IJNSA_ILi2EEESB_SB_EEENS5_IJSB_NSA_ILi0EEESW_EEEEENS5_IJNS4_10UnderscoreESZ_SZ_EEEEENS4_13SM90_TMA_LOADENS4_14ComposedLayoutINS4_7SwizzleILi2ELi4ELi3EEENS4_18smem_ptr_flag_bitsILi16EEENST_INS5_IJNSA_ILi8EEESG_EEENS5_IJSG_SB_EEEEEEEvNS4_8identityES12_S1C_vS1D_EENS_8epilogue10collective6detail29Sm90TmaWarpSpecializedAdapterINS1G_15DefaultEpilogueISI_SJ_SJ_NS1F_6thread17LinearCombinationISI_Li1EffLNS1K_9ScaleType4KindE0ELNS_15FloatRoundStyleE2ESI_EENS1_15EpilogueDefaultEEEEEvvEEEEvNT_6ParamsE)
        .other          _ZN7cutlass13device_kernelINS_4gemm6kernel13GemmUniversalIN4cute5tupleIJiiiiEEENS1_10collective13CollectiveMmaINS1_34MainloopSm90TmaGmmaWarpSpecializedILi6ENS5_IJNS4_1CILi1EEESB_SB_EEENS1_35KernelTmaWarpSpecializedCooperativeEEENS5_IJNSA_ILi512EEENSA_ILi32EEESG_EEENS_10bfloat16_tENS5_IJlSB_lEEESI_SJ_NS4_8TiledMMAINS4_8MMA_AtomIJNS4_4SM904GMMA27MMA_64x32x16_F32BF16BF16_SSILNSN_5MajorE0ELSP_0ELNSN_7ScaleInE1ELSQ_1EEEEEENS4_6LayoutINS5_IJNSA_ILi2EEESB_SB_EEENS5_IJSB_NSA_ILi0EEESW_EEEEENS5_IJNS4_10UnderscoreESZ_SZ_EEEEENS4_13SM90_TMA_LOADENS4_14ComposedLayoutINS4_7SwizzleILi2ELi4ELi3EEENS4_18smem_ptr_flag_bitsILi16EEENST_INS5_IJNSA_ILi8EEESG_EEENS5_IJSG_SB_EEEEEEEvNS4_8identityES12_S1C_vS1D_EENS_8epilogue10collective6detail29Sm90TmaWarpSpecializedAdapterINS1G_15DefaultEpilogueISI_SJ_SJ_NS1F_6thread17LinearCombinationISI_Li1EffLNS1K_9ScaleType4KindE0ELNS_15FloatRoundStyleE2ESI_EENS1_15EpilogueDefaultEEEEEvvEEEEvNT_6ParamsE,@"STO_CUDA_ENTRY STV_DEFAULT"
_ZN7cutlass13device_kernelINS_4gemm6kernel13GemmUniversalIN4cute5tupleIJiiiiEEENS1_10collective13CollectiveMmaINS1_34MainloopSm90TmaGmmaWarpSpecializedILi6ENS5_IJNS4_1CILi1EEESB_SB_EEENS1_35KernelTmaWarpSpecializedCooperativeEEENS5_IJNSA_ILi512EEENSA_ILi32EEESG_EEENS_10bfloat16_tENS5_IJlSB_lEEESI_SJ_NS4_8TiledMMAINS4_8MMA_AtomIJNS4_4SM904GMMA27MMA_64x32x16_F32BF16BF16_SSILNSN_5MajorE0ELSP_0ELNSN_7ScaleInE1ELSQ_1EEEEEENS4_6LayoutINS5_IJNSA_ILi2EEESB_SB_EEENS5_IJSB_NSA_ILi0EEESW_EEEEENS5_IJNS4_10UnderscoreESZ_SZ_EEEEENS4_13SM90_TMA_LOADENS4_14ComposedLayoutINS4_7SwizzleILi2ELi4ELi3EEENS4_18smem_ptr_flag_bitsILi16EEENST_INS5_IJNSA_ILi8EEESG_EEENS5_IJSG_SB_EEEEEEEvNS4_8identityES12_S1C_vS1D_EENS_8epilogue10collective6detail29Sm90TmaWarpSpecializedAdapterINS1G_15DefaultEpilogueISI_SJ_SJ_NS1F_6thread17LinearCombinationISI_Li1EffLNS1K_9ScaleType4KindE0ELNS_15FloatRoundStyleE2ESI_EENS1_15EpilogueDefaultEEEEEvvEEEEvNT_6ParamsE:
[----:B------:R-:W0:Y:S01]  /*0000*/  LDC R1, c[0x0][0x28] ;  /* 0x00000a00ff017b82 */ /* 0x000e220000000800 */
[----:B------:R-:W1:Y:S01]  /*0010*/  S2R R3, SR_TID.X ;  /* 0x0000000000037919 */ /* 0x000e620000002100 */
[----:B------:R-:W-:Y:S01]  /*0020*/  ELECT P0, URZ, PT ;  /* 0x00000000003f782f */ /* 0x000fe20003800000 */
[----:B------:R-:W-:Y:S01]  /*0030*/  BSSY B0, `(.L_x_0) ;  /* 0x000000f000007945 */ /* 0x000fe20003800000 */
[--C-:B-1----:R-:W-:Y:S02]  /*0040*/  SHF.R.U32.HI R0, RZ, 0x5, R3.reuse ;  /* 0x00000005ff007819 */ /* 0x102fe40000011603 */
[----:B------:R-:W-:-:S03]  /*0050*/  SHF.R.U32.HI R14, RZ, 0x7, R3 ;  /* 0x00000007ff0e7819 */ /* 0x000fc60000011603 */
[----:B------:R-:W1:Y:S04]  /*0060*/  SHFL.IDX PT, R4, R0, RZ, 0x1f ;  /* 0x00001fff00047589 */ /* 0x000e6800000e0000 */
[----:B------:R2:W3:Y:S01]  /*0070*/  SHFL.IDX PT, R10, R14, RZ, 0x1f ;  /* 0x00001fff0e0a7589 */ /* 0x0004e200000e0000 */
[----:B-1----:R-:W-:-:S13]  /*0080*/  ISETP.NE.OR P0, PT, R4, RZ, !P0 ;  /* 0x000000ff0400720c */ /* 0x002fda0004705670 */
[----:B0-23--:R-:W-:Y:S05]  /*0090*/  @P0 BRA `(.L_x_1) ;  /* 0x0000000000200947 */ /* 0x00dfea0003800000 */
[----:B------:R-:W-:Y:S02]  /*00a0*/  ULDC.64 UR4, c[0x0][0x198] ;  /* 0x0000660000047ab9 */ /* 0x000fe40000000a00 */
[----:B------:R-:W-:Y:S02]  /*00b0*/  UIADD3 UR6, UP0, UR4, 0xf0, URZ ;  /* 0x000000f004067890 */ /* 0x000fe4000ff1e03f */
[----:B------:R-:W-:Y:S02]  /*00c0*/  UIADD3 UR4, UP1, UR4, 0x1f0, URZ ;  /* 0x000001f004047890 */ /* 0x000fe4000ff3e03f */
[----:B------:R-:W-:Y:S02]  /*00d0*/  UIADD3.X UR7, URZ, UR5, URZ, UP0, !UPT ;  /* 0x000000053f077290 */ /* 0x000fe400087fe43f */
[----:B------:R-:W-:-:S07]  /*00e0*/  UIADD3.X UR5, URZ, UR5, URZ, UP1, !UPT ;  /* 0x000000053f057290 */ /* 0x000fce0008ffe43f */
[----:B------:R0:W-:Y:S02]  /*00f0*/  UTMACCTL.PF [UR6] ;  /* 0x00000000060079b9 */ /* 0x0001e40008040000 */
[----:B------:R0:W-:Y:S02]  /*0100*/  UTMACCTL.PF [UR4] ;  /* 0x00000000040079b9 */ /* 0x0001e40008040000 */
[----:B0-----:R-:W-:Y:S01]  /*0110*/  NOP ;  /* 0x0000000000007918 */ /* 0x001fe20000000000 */
.L_x_1:
[----:B------:R-:W-:Y:S05]  /*0120*/  BSYNC B0 ;  /* 0x0000000000007941 */ /* 0x000fea0003800000 */
.L_x_0:
[----:B------:R-:W0:Y:S02]  /*0130*/  SHFL.IDX PT, R2, R0, RZ, 0x1f ;  /* 0x00001fff00027589 */ /* 0x000e2400000e0000 */
[----:B0-----:R-:W-:-:S13]  /*0140*/  ISETP.NE.AND P0, PT, R2, RZ, PT ;  /* 0x000000ff0200720c */ /* 0x001fda0003f05270 */
[----:B------:R-:W-:Y:S05]  /*0150*/  @P0 BRA `(.L_x_2) ;  /* 0x0000000000680947 */ /* 0x000fea0003800000 */
[----:B------:R-:W0:Y:S01]  /*0160*/  S2UR UR8, SR_CgaCtaId ;  /* 0x00000000000879c3 */ /* 0x000e220000008800 */
[----:B------:R-:W-:Y:S01]  /*0170*/  UMOV UR4, 0x400 ;  /* 0x0000040000047882 */ /* 0x000fe20000000000 */
[----:B------:R-:W-:Y:S01]  /*0180*/  UMOV UR5, 0x1 ;  /* 0x0000000100057882 */ /* 0x000fe20000000000 */
[----:B------:R-:W-:Y:S01]  /*0190*/  UMOV UR6, 0x100 ;  /* 0x0000010000067882 */ /* 0x000fe20000000000 */
[----:B------:R-:W-:Y:S01]  /*01a0*/  ELECT P0, URZ, PT ;  /* 0x00000000003f782f */ /* 0x000fe20003800000 */
[----:B------:R-:W-:-:S04]  /*01b0*/  UIADD3 UR6, -UR6, 0x100000, URZ ;  /* 0x0010000006067890 */ /* 0x000fc8000fffe13f */
[----:B------:R-:W-:Y:S02]  /*01c0*/  USHF.L.U32 UR7, UR6, 0xb, URZ ;  /* 0x0000000b06077899 */ /* 0x000fe4000800063f */
[----:B------:R-:W-:Y:S02]  /*01d0*/  USHF.L.U32 UR6, UR6, 0x1, URZ ;  /* 0x0000000106067899 */ /* 0x000fe4000800063f */
[----:B0-----:R-:W-:Y:S02]  /*01e0*/  ULEA UR8, UR8, UR4, 0x18 ;  /* 0x0000000408087291 */ /* 0x001fe4000f8ec03f */
[----:B------:R-:W-:-:S04]  /*01f0*/  UIADD3 UR4, -UR5, 0x100000, URZ ;  /* 0x0010000005047890 */ /* 0x000fc8000fffe13f */
[----:B------:R-:W-:Y:S02]  /*0200*/  USHF.L.U32 UR5, UR4, 0xb, URZ ;  /* 0x0000000b04057899 */ /* 0x000fe4000800063f */
[----:B------:R-:W-:Y:S01]  /*0210*/  USHF.L.U32 UR4, UR4, 0x1, URZ ;  /* 0x0000000104047899 */ /* 0x000fe2000800063f */
[----:B------:R-:W0:Y:S11]  /*0220*/  FENCE.VIEW.ASYNC.S ;  /* 0x00000000000073c6 */ /* 0x000e360000000000 */
[----:B0-----:R0:W1:Y:S01]  /*0230*/  SYNCS.EXCH.64 URZ, [UR8], UR4 ;  /* 0x00000004083f75b2 */ /* 0x0010620008000100 */
[----:B------:R0:W2:Y:S01]  /*0240*/  SYNCS.EXCH.64 URZ, [UR8+0x30], UR6 ;  /* 0x00003006083f75b2 */ /* 0x0000a20008000100 */
[----:B------:R0:W3:Y:S01]  /*0250*/  SYNCS.EXCH.64 URZ, [UR8+0x8], UR4 ;  /* 0x00000804083f75b2 */ /* 0x0000e20008000100 */
[----:B------:R0:W4:Y:S01]  /*0260*/  SYNCS.EXCH.64 URZ, [UR8+0x38], UR6 ;  /* 0x00003806083f75b2 */ /* 0x0001220008000100 */
[----:B------:R0:W0:Y:S01]  /*0270*/  SYNCS.EXCH.64 URZ, [UR8+0x10], UR4 ;  /* 0x00001004083f75b2 */ /* 0x0000220008000100 */
[----:B------:R0:W0:Y:S01]  /*0280*/  SYNCS.EXCH.64 URZ, [UR8+0x40], UR6 ;  /* 0x00004006083f75b2 */ /* 0x0000220008000100 */
[----:B------:R0:W0:Y:S01]  /*0290*/  SYNCS.EXCH.64 URZ, [UR8+0x18], UR4 ;  /* 0x00001804083f75b2 */ /* 0x0000220008000100 */
[----:B------:R0:W0:Y:S01]  /*02a0*/  SYNCS.EXCH.64 URZ, [UR8+0x48], UR6 ;  /* 0x00004806083f75b2 */ /* 0x0000220008000100 */
[----:B------:R0:W0:Y:S01]  /*02b0*/  SYNCS.EXCH.64 URZ, [UR8+0x20], UR4 ;  /* 0x00002004083f75b2 */ /* 0x0000220008000100 */
[----:B------:R0:W0:Y:S01]  /*02c0*/  SYNCS.EXCH.64 URZ, [UR8+0x50], UR6 ;  /* 0x00005006083f75b2 */ /* 0x0000220008000100 */
[----:B------:R0:W0:Y:S01]  /*02d0*/  SYNCS.EXCH.64 URZ, [UR8+0x28], UR4 ;  /* 0x00002804083f75b2 */ /* 0x0000220008000100 */
[----:B------:R0:W0:Y:S01]  /*02e0*/  SYNCS.EXCH.64 URZ, [UR8+0x58], UR6 ;  /* 0x00005806083f75b2 */ /* 0x0000220008000100 */
[----:B------:R-:W-:Y:S01]  /*02f0*/  NOP ;  /* 0x0000000000007918 */ /* 0x000fe20000000000 */
.L_x_2:
[----:B------:R-:W5:Y:S01]  /*0300*/  SHFL.IDX PT, R0, R0, RZ, 0x1f ;  /* 0x00001fff00007589 */ /* 0x000f6200000e0000 */
[----:B------:R-:W-:Y:S01]  /*0310*/  ELECT P0, URZ, PT ;  /* 0x00000000003f782f */ /* 0x000fe20003800000 */
[----:B------:R-:W1:Y:S01]  /*0320*/  LDC R2, c[0x0][0x65c] ;  /* 0x00019700ff027b82 */ /* 0x000e620000000800 */
[----:B------:R-:W-:Y:S01]  /*0330*/  SHF.R.S32.HI R7, RZ, 0x1f, R4 ;  /* 0x0000001fff077819 */ /* 0x000fe20000011404 */
[----:B------:R-:W2:Y:S01]  /*0340*/  S2R R5, SR_CTAID.Y ;  /* 0x0000000000057919 */ /* 0x000ea20000002600 */
[----:B0-----:R-:W-:Y:S01]  /*0350*/  UMOV UR4, 0x20 ;  /* 0x0000002000047882 */ /* 0x001fe20000000000 */
[----:B------:R-:W-:Y:S01]  /*0360*/  NOP ;  /* 0x0000000000007918 */ /* 0x000fe20000000000 */
[----:B------:R-:W-:Y:S01]  /*0370*/  LEA.HI R7, R7, R4, RZ, 0x2 ;  /* 0x0000000407077211 */ /* 0x000fe200078f10ff */
[----:B------:R-:W0:Y:S01]  /*0380*/  S2R R6, SR_CTAID.X ;  /* 0x0000000000067919 */ /* 0x000e220000002500 */
[----:B------:R-:W-:Y:S01]  /*0390*/  ISETP.NE.AND P2, PT, R10, RZ, PT ;  /* 0x000000ff0a00720c */ /* 0x000fe20003f45270 */
[----:B------:R-:W-:Y:S01]  /*03a0*/  NOP ;  /* 0x0000000000007918 */ /* 0x000fe20000000000 */
[----:B------:R-:W-:-:S02]  /*03b0*/  LOP3.LUT R7, R7, 0xfffffffc, RZ, 0xc0, !PT ;  /* 0xfffffffc07077812 */ /* 0x000fc400078ec0ff */
[----:B-----5:R-:W-:Y:S02]  /*03c0*/  ISETP.NE.OR P0, PT, R0, RZ, !P0 ;  /* 0x000000ff0000720c */ /* 0x020fe40004705670 */
[----:B-1----:R-:W-:-:S04]  /*03d0*/  ISETP.NE.AND P3, PT, R2, 0x1, PT ;  /* 0x000000010200780c */ /* 0x002fc80003f65270 */
[----:B------:R-:W-:Y:S01]  /*03e0*/  P2R R0, PR, RZ, 0x8 ;  /* 0x00000008ff007803 */ /* 0x000fe20000000000 */
[----:B------:R-:W-:Y:S01]  /*03f0*/  IMAD.IADD R0, R4, 0x1, -R7 ;  /* 0x0000000104007824 */ /* 0x000fe200078e0a07 */
[----:B------:R-:W-:Y:S01]  /*0400*/  LOP3.LUT R4, R3, 0x7f, RZ, 0xc0, !PT ;  /* 0x0000007f03047812 */ /* 0x000fe200078ec0ff */
[----:B------:R-:W-:-:S03]  /*0410*/  IMAD.MOV.U32 R7, RZ, RZ, RZ ;  /* 0x000000ffff077224 */ /* 0x000fc600078e00ff */
[----:B------:R-:W-:Y:S01]  /*0420*/  ISETP.NE.AND P1, PT, R0, 0x3, PT ;  /* 0x000000030000780c */ /* 0x000fe20003f25270 */
[----:B------:R-:W-:Y:S01]  /*0430*/  VOTEU.ALL UP0, P0 ;  /* 0x00000000003f7886 */ /* 0x000fe20000000000 */
[----:B------:R-:W-:Y:S01]  /*0440*/  VOTEU.ALL UP1, P0 ;  /* 0x00000000003f7886 */ /* 0x000fe20000020000 */
[----:B------:R-:W0:Y:S01]  /*0450*/  @P3 LDC R17, c[0x0][0x10] ;  /* 0x00000400ff113b82 */ /* 0x000e220000000800 */
[----:B--2---:R-:W-:Y:S02]  /*0460*/  @P3 IMAD.MOV.U32 R8, RZ, RZ, R5 ;  /* 0x000000ffff083224 */ /* 0x004fe400078e0005 */
[----:B------:R-:W-:Y:S01]  /*0470*/  @!UP0 UMOV UR6, 0x400 ;  /* 0x0000040000068882 */ /* 0x000fe20000000000 */
[----:B------:R-:W-:-:S04]  /*0480*/  @!UP0 UIADD3 UR4, -UR4, 0x100000, URZ ;  /* 0x0010000004048890 */ /* 0x000fc8000fffe13f */
[----:B------:R-:W-:Y:S02]  /*0490*/  @!UP0 USHF.L.U32 UR5, UR4, 0xb, URZ ;  /* 0x0000000b04058899 */ /* 0x000fe4000800063f */
[----:B------:R-:W-:Y:S01]  /*04a0*/  @!UP0 USHF.L.U32 UR4, UR4, 0x1, URZ ;  /* 0x0000000104048899 */ /* 0x000fe2000800063f */
[----:B------:R-:W-:Y:S01]  /*04b0*/  @P3 IMAD.MOV.U32 R9, RZ, RZ, RZ ;  /* 0x000000ffff093224 */ /* 0x000fe200078e00ff */
[----:B------:R-:W1:Y:S08]  /*04c0*/  @!UP0 S2UR UR7, SR_CgaCtaId ;  /* 0x00000000000789c3 */ /* 0x000e700000008800 */
[----:B------:R-:W2:Y:S01]  /*04d0*/  @!P3 LDC R11, c[0x0][0xc] ;  /* 0x00000300ff0bbb82 */ /* 0x000ea20000000800 */
[----:B0-----:R-:W-:Y:S01]  /*04e0*/  @P3 IMAD.WIDE.U32 R16, R6, R17, R8 ;  /* 0x0000001106103225 */ /* 0x001fe200078e0008 */
[----:B-1----:R-:W-:Y:S01]  /*04f0*/  @!UP0 ULEA UR8, UR7, UR6, 0x18 ;  /* 0x0000000607088291 */ /* 0x002fe2000f8ec03f */
[----:B------:R-:W-:-:S02]  /*0500*/  VOTEU.ALL UP0, P0 ;  /* 0x00000000003f7886 */ /* 0x000fc40000000000 */
[----:B------:R-:W-:Y:S01]  /*0510*/  ULDC UR6, c[0x0][0xc] ;  /* 0x0000030000067ab9 */ /* 0x000fe20000000800 */
[----:B------:R-:W-:Y:S01]  /*0520*/  ISETP.EQ.OR P0, PT, R0, RZ, !P1 ;  /* 0x000000ff0000720c */ /* 0x000fe20004f02670 */
[----:B------:R-:W-:-:S03]  /*0530*/  ULDC UR7, c[0x0][0x10] ;  /* 0x0000040000077ab9 */ /* 0x000fc60000000800 */
[C---:B------:R-:W-:Y:S01]  /*0540*/  ISETP.EQ.AND P0, PT, R10.reuse, RZ, P0 ;  /* 0x000000ff0a00720c */ /* 0x040fe20000702270 */
[----:B------:R-:W-:Y:S02]  /*0550*/  VIADD R10, R10, 0xffffffff ;  /* 0xffffffff0a0a7836 */ /* 0x000fe40000000000 */
[----:B--2---:R-:W-:Y:S01]  /*0560*/  @!P3 IMAD.WIDE.U32 R8, R11, R5, R6 ;  /* 0x000000050b08b225 */ /* 0x004fe200078e0006 */
[----:B------:R-:W0:Y:S02]  /*0570*/  FENCE.VIEW.ASYNC.S ;  /* 0x00000000000073c6 */ /* 0x000e240000000000 */
[----:B0-----:R-:W3:Y:S01]  /*0580*/  @!UP0 SYNCS.EXCH.64 URZ, [UR8+0x70], UR4 ;  /* 0x00007004083f85b2 */ /* 0x001ee20008000100 */
[----:B------:R-:W-:Y:S01]  /*0590*/  SEL R18, RZ, 0x1, !P0 ;  /* 0x00000001ff127807 */ /* 0x000fe20004000000 */
[----:B------:R-:W-:Y:S01]  /*05a0*/  @P3 IMAD.MOV.U32 R11, RZ, RZ, RZ ;  /* 0x000000ffff0b3224 */ /* 0x000fe200078e00ff */
[----:B------:R-:W-:Y:S01]  /*05b0*/  ISETP.GE.U32.AND P1, PT, R10, 0x2, PT ;  /* 0x000000020a00780c */ /* 0x000fe20003f26070 */
[----:B------:R-:W-:-:S02]  /*05c0*/  @!P3 IMAD.MOV.U32 R16, RZ, RZ, R8 ;  /* 0x000000ffff10b224 */ /* 0x000fc400078e0008 */
[----:B------:R-:W-:Y:S01]  /*05d0*/  @P3 IMAD.IADD R17, R17, 0x1, R11 ;  /* 0x0000000111113824 */ /* 0x000fe200078e020b */
[----:B------:R-:W-:Y:S01]  /*05e0*/  SEL R18, R18, 0x2, P1 ;  /* 0x0000000212127807 */ /* 0x000fe20000800000 */
[----:B------:R-:W-:Y:S01]  /*05f0*/  @!P3 IMAD.MOV.U32 R17, RZ, RZ, R9 ;  /* 0x000000ffff11b224 */ /* 0x000fe200078e0009 */
[----:B------:R0:W3:Y:S01]  /*0600*/  @!UP1 SYNCS.EXCH.64 URZ, [UR8+0x78], UR4 ;  /* 0x00007804083f95b2 */ /* 0x0000e20008000100 */
[----:B------:R-:W-:Y:S01]  /*0610*/  NOP ;  /* 0x0000000000007918 */ /* 0x000fe20000000000 */
[----:B0-----:R-:W-:-:S03]  /*0620*/  UIMAD.WIDE.U32 UR4, UR6, UR7, URZ ;  /* 0x00000007060472a5 */ /* 0x001fc6000f8e003f */
[----:B------:R-:W-:Y:S02]  /*0630*/  ULDC UR6, c[0x0][0x14] ;  /* 0x0000050000067ab9 */ /* 0x000fe40000000800 */
[----:B------:R-:W-:Y:S02]  /*0640*/  UIMAD.WIDE.U32 UR36, UR4, UR6, URZ ;  /* 0x00000006042472a5 */ /* 0x000fe4000f8e003f */
[----:B------:R-:W-:-:S04]  /*0650*/  UIMAD UR42, UR5, UR6, URZ ;  /* 0x00000006052a72a4 */ /* 0x000fc8000f8e023f */
[----:B------:R-:W-:Y:S01]  /*0660*/  UIADD3 UR42, UR37, UR42, URZ ;  /* 0x0000002a252a7290 */ /* 0x000fe2000fffe03f */
[----:B---34-:R-:W-:Y:S06]  /*0670*/  BAR.SYNC.DEFER_BLOCKING 0x0 ;  /* 0x0000000000007b1d */ /* 0x018fec0000010000 */
[----:B------:R-:W-:Y:S05]  /*0680*/  @!P2 BRA `(.L_x_3) ;  /* 0x0000007000c0a947 */ /* 0x000fea0003800000 */
[----:B------:R-:W-:-:S13]  /*0690*/  ISETP.GT.U32.AND P0, PT, R10, 0x1, PT ;  /* 0x000000010a00780c */ /* 0x000fda0003f04070 */
[----:B------:R-:W-:Y:S05]  /*06a0*/  @P0 EXIT ;  /* 0x000000000000094d */ /* 0x000fea0003800000 */
[----:B------:R-:W-:Y:S01]  /*06b0*/  ULDC.64 UR4, c[0x0][0x650] ;  /* 0x0001940000047ab9 */ /* 0x000fe20000000a00 */
[----:B------:R-:W-:Y:S01]  /*06c0*/  PRMT R0, RZ, 0x7610, R0 ;  /* 0x00007610ff007816 */ /* 0x000fe20000000000 */
[----:B------:R-:W-:Y:S01]  /*06d0*/  IMAD.MOV.U32 R109, RZ, RZ, -0x1 ;  /* 0xffffffffff6d7424 */ /* 0x000fe200078e00ff */
[----:B------:R-:W-:Y:S01]  /*06e0*/  ISETP.GE.U32.AND P0, PT, R16, UR4, PT ;  /* 0x0000000410007c0c */ /* 0x000fe2000bf06070 */
[----:B------:R-:W-:Y:S02]  /*06f0*/  IMAD.MOV.U32 R110, RZ, RZ, -0x1 ;  /* 0xffffffffff6e7424 */ /* 0x000fe400078e00ff */
[----:B------:R-:W-:Y:S01]  /*0700*/  IMAD.MOV.U32 R97, RZ, RZ, -0x1 ;  /* 0xffffffffff617424 */ /* 0x000fe200078e00ff */
[----:B------:R-:W-:-:S13]  /*0710*/  ISETP.GE.U32.AND.EX P0, PT, R17, UR5, PT, P0 ;  /* 0x0000000511007c0c */ /* 0x000fda000bf06100 */
[----:B------:R-:W-:Y:S05]  /*0720*/  @P0 BRA `(.L_x_4) ;  /* 0x0000000400540947 */ /* 0x000fea0003800000 */
[----:B------:R-:W0:Y:S01]  /*0730*/  LDC.64 R20, c[0x0][0x628] ;  /* 0x00018a00ff147b82 */ /* 0x000e220000000a00 */
[----:B------:R-:W-:Y:S02]  /*0740*/  IMAD.MOV.U32 R8, RZ, RZ, R16 ;  /* 0x000000ffff087224 */ /* 0x000fe400078e0010 */
[----:B------:R-:W-:-:S05]  /*0750*/  IMAD.MOV.U32 R9, RZ, RZ, R17 ;  /* 0x000000ffff097224 */ /* 0x000fca00078e0011 */
[----:B------:R-:W1:Y:S08]  /*0760*/  LDC R0, c[0x0][0x630] ;  /* 0x00018c00ff007b82 */ /* 0x000e700000000800 */
[----:B------:R-:W2:Y:S01]  /*0770*/  LDC.64 R22, c[0x0][0x620] ;  /* 0x00018800ff167b82 */ /* 0x000ea20000000a00 */
[----:B0-----:R-:W-:-:S04]  /*0780*/  ISETP.NE.U32.AND P0, PT, R20, RZ, PT ;  /* 0x000000ff1400720c */ /* 0x001fc80003f05070 */
[----:B------:R-:W-:-:S13]  /*0790*/  ISETP.NE.AND.EX P0, PT, R21, RZ, PT, P0 ;  /* 0x000000ff1500720c */ /* 0x000fda0003f05300 */
[----:B-12---:R-:W-:Y:S05]  /*07a0*/  @!P0 BRA `(.L_x_5) ;  /* 0x0000000000288947 */ /* 0x006fea0003800000 */
[----:B------:R-:W0:Y:S02]  /*07b0*/  LDC R13, c[0x0][0x634] ;  /* 0x00018d00ff0d7b82 */ /* 0x000e240000000800 */
[----:B0-----:R-:W-:-:S05]  /*07c0*/  IADD3 R13, P0, R16, R13, RZ ;  /* 0x0000000d100d7210 */ /* 0x001fca0007f1e0ff */
[----:B------:R-:W-:-:S04]  /*07d0*/  IMAD.X R15, RZ, RZ, R17, P0 ;  /* 0x000000ffff0f7224 */ /* 0x000fc800000e0611 */
[----:B------:R-:W-:-:S04]  /*07e0*/  IMAD.WIDE.U32 R8, R15, R20, RZ ;  /* 0x000000140f087225 */ /* 0x000fc800078e00ff */
[----:B------:R-:W-:-:S04]  /*07f0*/  IMAD.WIDE.U32 R10, P0, R13, R21, R8 ;  /* 0x000000150d0a7225 */ /* 0x000fc80007800008 */
[----:B------:R-:W-:-:S04]  /*0800*/  IMAD.WIDE.U32 R8, R13, R20, RZ ;  /* 0x000000140d087225 */ /* 0x000fc800078e00ff */
[----:B------:R-:W-:Y:S01]  /*0810*/  IMAD.X R13, RZ, RZ, RZ, P0 ;  /* 0x000000ffff0d7224 */ /* 0x000fe200000e06ff */
[----:B------:R-:W-:Y:S01]  /*0820*/  IADD3 RZ, P0, R9, R10, RZ ;  /* 0x0000000a09ff7210 */ /* 0x000fe20007f1e0ff */
[----:B------:R-:W-:-:S04]  /*0830*/  IMAD.MOV.U32 R12, RZ, RZ, R11 ;  /* 0x000000ffff0c7224 */ /* 0x000fc800078e000b */
[----:B------:R-:W-:-:S08]  /*0840*/  IMAD.WIDE.U32.X R8, R15, R21, R12, P0 ;  /* 0x000000150f087225 */ /* 0x000fd000000e040c */
.L_x_5:
[-CC-:B------:R-:W-:Y:S01]  /*0850*/  SHF.R.U64 R97, R8, R0.reuse, R9.reuse ;  /* 0x0000000008617219 */ /* 0x180fe20000001209 */
[----:B------:R-:W0:Y:S01]  /*0860*/  LDC R12, c[0x0][0x618] ;  /* 0x00018600ff0c7b82 */ /* 0x000e220000000800 */
[----:B------:R-:W-:Y:S01]  /*0870*/  SHF.R.U32.HI R7, RZ, R0, R9 ;  /* 0x00000000ff077219 */ /* 0x000fe20000011609 */
[----:B------:R-:W-:Y:S01]  /*0880*/  ULDC UR4, c[0x0][0x150] ;  /* 0x0000540000047ab9 */ /* 0x000fe20000000800 */
[----:B------:R-:W-:Y:S02]  /*0890*/  IADD3 R11, P0, RZ, -R97, RZ ;  /* 0x80000061ff0b7210 */ /* 0x000fe40007f1e0ff */
[----:B------:R-:W-:-:S03]  /*08a0*/  I2FP.F32.U32 R0, R6 ;  /* 0x0000000600007245 */ /* 0x000fc60000201000 */
[----:B------:R-:W1:Y:S01]  /*08b0*/  LDC.64 R30, c[0x0][0x640] ;  /* 0x00019000ff1e7b82 */ /* 0x000e620000000a00 */
[----:B------:R-:W-:Y:S02]  /*08c0*/  IMAD.X R13, RZ, RZ, ~R7, P0 ;  /* 0x000000ffff0d7224 */ /* 0x000fe400000e0e07 */
[----:B------:R-:W-:Y:S01]  /*08d0*/  FMUL R0, R0, UR4 ;  /* 0x0000000400007c20 */ /* 0x000fe20008400000 */
[----:B------:R-:W-:Y:S01]  /*08e0*/  IMAD.WIDE.U32 R8, R11, R22, R16 ;  /* 0x000000160b087225 */ /* 0x000fe200078e0010 */
[----:B------:R-:W-:-:S03]  /*08f0*/  ULDC UR4, c[0x0][0x154] ;  /* 0x0000550000047ab9 */ /* 0x000fc60000000800 */
[----:B------:R-:W-:Y:S01]  /*0900*/  IMAD R10, R13, R22, RZ ;  /* 0x000000160d0a7224 */ /* 0x000fe200078e02ff */
[----:B------:R-:W2:Y:S01]  /*0910*/  LDC R7, c[0x0][0x144] ;  /* 0x00005100ff077b82 */ /* 0x000ea20000000800 */
[----:B------:R-:W3:Y:S02]  /*0920*/  F2I.U32.TRUNC.NTZ R0, R0 ;  /* 0x0000000000007305 */ /* 0x000ee4000020f000 */
[----:B------:R-:W-:-:S04]  /*0930*/  IMAD R11, R11, R23, R10 ;  /* 0x000000170b0b7224 */ /* 0x000fc800078e020a */
[----:B------:R-:W-:Y:S01]  /*0940*/  IMAD.IADD R9, R9, 0x1, R11 ;  /* 0x0000000109097824 */ /* 0x000fe200078e020b */
[----:B------:R-:W4:Y:S01]  /*0950*/  LDC R24, c[0x0][0x608] ;  /* 0x00018200ff187b82 */ /* 0x000f220000000800 */
[----:B------:R-:W-:-:S03]  /*0960*/  IMAD.MOV.U32 R11, RZ, RZ, -0x1 ;  /* 0xffffffffff0b7424 */ /* 0x000fc600078e00ff */
[-CC-:B0-----:R-:W-:Y:S02]  /*0970*/  SHF.R.U64 R22, R8, R12.reuse, R9.reuse ;  /* 0x0000000c08167219 */ /* 0x181fe40000001209 */
[----:B------:R-:W-:Y:S02]  /*0980*/  I2FP.F32.U32 R8, R5 ;  /* 0x0000000500087245 */ /* 0x000fe40000201000 */
[----:B------:R-:W0:Y:S01]  /*0990*/  LDC R28, c[0x0][0x658] ;  /* 0x00019600ff1c7b82 */ /* 0x000e220000000800 */
[----:B-1----:R-:W-:Y:S01]  /*09a0*/  ISETP.NE.U32.AND P0, PT, R30, RZ, PT ;  /* 0x000000ff1e00720c */ /* 0x002fe20003f05070 */
[----:B---3--:R-:W-:Y:S02]  /*09b0*/  IMAD.MOV R10, RZ, RZ, -R0 ;  /* 0x000000ffff0a7224 */ /* 0x008fe400078e0a00 */
[----:B------:R-:W-:Y:S01]  /*09c0*/  FMUL R8, R8, UR4 ;  /* 0x0000000408087c20 */ /* 0x000fe20008400000 */
[----:B------:R-:W-:Y:S02]  /*09d0*/  SHF.R.U32.HI R9, RZ, R12, R9 ;  /* 0x0000000cff097219 */ /* 0x000fe40000011609 */
[----:B------:R-:W-:Y:S01]  /*09e0*/  ISETP.NE.AND.EX P0, PT, R31, RZ, PT, P0 ;  /* 0x000000ff1f00720c */ /* 0x000fe20003f05300 */
[----:B------:R1:W3:Y:S01]  /*09f0*/  F2I.U32.TRUNC.NTZ R15, R8 ;  /* 0x00000008000f7305 */ /* 0x0002e2000020f000 */
[----:B------:R-:W1:Y:S01]  /*0a00*/  LDC R20, c[0x0][0x148] ;  /* 0x00005200ff147b82 */ /* 0x000e620000000800 */
[----:B--2---:R-:W-:-:S07]  /*0a10*/  IMAD R0, R7, R10, R6 ;  /* 0x0000000a07007224 */ /* 0x004fce00078e0206 */
[----:B------:R-:W2:Y:S01]  /*0a20*/  LDC R26, c[0x0][0x600] ;  /* 0x00018000ff1a7b82 */ /* 0x000ea20000000800 */
[-CC-:B----4-:R-:W-:Y:S02]  /*0a30*/  SHF.R.U64 R32, R22, R24.reuse, R9.reuse ;  /* 0x0000001816207219 */ /* 0x190fe40000001209 */
[----:B------:R-:W-:Y:S01]  /*0a40*/  SHF.R.U32.HI R7, RZ, R24, R9 ;  /* 0x00000018ff077219 */ /* 0x000fe20000011609 */
[----:B------:R-:W-:-:S04]  /*0a50*/  IMAD.MOV.U32 R9, RZ, RZ, 0x1 ;  /* 0x00000001ff097424 */ /* 0x000fc800078e00ff */
[----:B------:R-:W4:Y:S01]  /*0a60*/  LDC R21, c[0x0][0x648] ;  /* 0x00019200ff157b82 */ /* 0x000f220000000800 */
[-C--:B0-----:R-:W-:Y:S02]  /*0a70*/  SHF.L.U32 R6, R11, R28.reuse, RZ ;  /* 0x0000001c0b067219 */ /* 0x081fe400000006ff */
[--C-:B------:R-:W-:Y:S02]  /*0a80*/  SHF.R.U64 R24, R32, R28, R7.reuse ;  /* 0x0000001c20187219 */ /* 0x100fe40000001207 */
[----:B------:R-:W-:Y:S02]  /*0a90*/  LOP3.LUT R13, RZ, R6, RZ, 0x33, !PT ;  /* 0x00000006ff0d7212 */ /* 0x000fe400078e33ff */
[-C--:B------:R-:W-:Y:S01]  /*0aa0*/  SHF.R.U32.HI R7, RZ, R28.reuse, R7 ;  /* 0x0000001cff077219 */ /* 0x080fe20000011607 */
[----:B------:R-:W0:Y:S01]  /*0ab0*/  LDC R23, c[0x0][0x638] ;  /* 0x00018e00ff177b82 */ /* 0x000e220000000800 */
[----:B------:R-:W-:Y:S01]  /*0ac0*/  SHF.L.U32 R12, R9, R28, RZ ;  /* 0x0000001c090c7219 */ /* 0x000fe200000006ff */
[----:B------:R-:W-:-:S06]  /*0ad0*/  IMAD.MOV.U32 R6, RZ, RZ, R24 ;  /* 0x000000ffff067224 */ /* 0x000fcc00078e0018 */
[----:B------:R-:W0:Y:S01]  /*0ae0*/  LDC R109, c[0x0][0x610] ;  /* 0x00018400ff6d7b82 */ /* 0x000e220000000800 */
[----:B-1-3--:R-:W-:Y:S05]  /*0af0*/  @!P0 BRA `(.L_x_6) ;  /* 0x0000000000288947 */ /* 0x00afea0003800000 */
[----:B------:R-:W1:Y:S02]  /*0b00*/  LDC R11, c[0x0][0x64c] ;  /* 0x00019300ff0b7b82 */ /* 0x000e640000000800 */
[----:B-1----:R-:W-:-:S05]  /*0b10*/  IADD3 R11, P0, R24, R11, RZ ;  /* 0x0000000b180b7210 */ /* 0x002fca0007f1e0ff */
        /* <DEDUP_REMOVED lines=8> */
.L_x_6:
[----:B----4-:R-:W-:Y:S01]  /*0ba0*/  SHF.R.U64 R6, R6, R21, R7 ;  /* 0x0000001506067219 */ /* 0x010fe20000001207 */
[----:B--2---:R-:W-:Y:S01]  /*0bb0*/  VIADD R7, R26, 0xffffffff ;  /* 0xffffffff1a077836 */ /* 0x004fe20000000000 */
[----:B------:R-:W-:Y:S01]  /*0bc0*/  LOP3.LUT R13, R32, R13, RZ, 0xc0, !PT ;  /* 0x0000000d200d7212 */ /* 0x000fe200078ec0ff */
[----:B------:R-:W-:Y:S02]  /*0bd0*/  IMAD.MOV R15, RZ, RZ, -R15 ;  /* 0x000000ffff0f7224 */ /* 0x000fe400078e0a0f */
[----:B------:R-:W-:Y:S02]  /*0be0*/  IMAD.MOV R8, RZ, RZ, -R6 ;  /* 0x000000ffff087224 */ /* 0x000fe400078e0a06 */
[----:B------:R-:W-:Y:S01]  /*0bf0*/  IMAD R13, R12, R6, R13 ;  /* 0x000000060c0d7224 */ /* 0x000fe200078e020d */
[----:B------:R-:W-:Y:S01]  /*0c00*/  LOP3.LUT R6, R22, R7, RZ, 0xc0, !PT ;  /* 0x0000000716067212 */ /* 0x000fe200078ec0ff */
[----:B------:R-:W-:Y:S02]  /*0c10*/  @P3 IMAD R0, R20, R15, R5 ;  /* 0x0000000f14003224 */ /* 0x000fe400078e0205 */
[----:B0-----:R-:W-:-:S02]  /*0c20*/  IMAD R5, R8, R23, R24 ;  /* 0x0000001708057224 */ /* 0x001fc400078e0218 */
[----:B------:R-:W-:Y:S02]  /*0c30*/  IMAD R109, R13, R109, R0 ;  /* 0x0000006d0d6d7224 */ /* 0x000fe400078e0200 */
[----:B------:R-:W-:Y:S02]  /*0c40*/  IMAD R6, R5, R26, R6 ;  /* 0x0000001a05067224 */ /* 0x000fe400078e0206 */
[----:B------:R-:W-:-:S03]  /*0c50*/  IMAD.MOV.U32 R0, RZ, RZ, 0x1 ;  /* 0x00000001ff007424 */ /* 0x000fc600078e00ff */
[----:B------:R-:W-:Y:S02]  /*0c60*/  SEL R110, R6, R109, !P3 ;  /* 0x0000006d066e7207 */ /* 0x000fe40005800000 */
[----:B------:R-:W-:-:S07]  /*0c70*/  SEL R109, R109, R6, !P3 ;  /* 0x000000066d6d7207 */ /* 0x000fce0005800000 */
.L_x_4:
[----:B------:R-:W-:-:S08]  /*0c80*/  NOP ;  /* 0x0000000000007918 */ /* 0x000fd00000000000 */
[----:B------:R-:W0:Y:S02]  /*0c90*/  USETMAXREG.TRY_ALLOC.CTAPOOL UP0, 0xe8 ;  /* 0x000000e8000079c8 */ /* 0x000e240008000600 */
[----:B0-----:R-:W-:-:S13]  /*0ca0*/  PLOP3.LUT P0, PT, PT, PT, UP0, 0x80, 0x0 ;  /* 0x000000000000781c */ /* 0x001fda0003f0f008 */
[----:B------:R-:W-:Y:S05]  /*0cb0*/  @!P0 BRA `(.L_x_4) ;  /* 0xfffffffc00f08947 */ /* 0x000fea000383ffff */
[----:B------:R-:W-:Y:S01]  /*0cc0*/  ULDC.64 UR4, c[0x0][0x598] ;  /* 0x0001660000047ab9 */ /* 0x000fe20000000a00 */
[----:B------:R-:W-:Y:S01]  /*0cd0*/  ULDC.64 UR38, c[0x0][0x208] ;  /* 0x0000820000267ab9 */ /* 0x000fe20000000a00 */
[----:B------:R-:W-:-:S04]  /*0ce0*/  ISETP.NE.U32.AND P0, PT, RZ, UR4, PT ;  /* 0x00000004ff007c0c */ /* 0x000fc8000bf05070 */
[----:B------:R-:W-:-:S13]  /*0cf0*/  ISETP.NE.AND.EX P0, PT, RZ, UR5, PT, P0 ;  /* 0x00000005ff007c0c */ /* 0x000fda000bf05300 */
[----:B------:R-:W-:Y:S05]  /*0d00*/  @!P0 BRA `(.L_x_7) ;  /* 0x00000000001c8947 */ /* 0x000fea0003800000 */
[----:B------:R-:W0:Y:S02]  /*0d10*/  LDC.64 R6, c[0x0][0x598] ;  /* 0x00016600ff067b82 */ /* 0x000e240000000a00 */
[----:B0-----:R-:W2:Y:S02]  /*0d20*/  LDG.E.64 R6, desc[UR38][R6.64] ;  /* 0x0000002606067981 */ /* 0x001ea4000c1e1b00 */
[----:B--2---:R-:W-:-:S04]  /*0d30*/  ISETP.NE.U32.AND P0, PT, R6, RZ, PT ;  /* 0x000000ff0600720c */ /* 0x004fc80003f05070 */
[----:B------:R-:W-:-:S13]  /*0d40*/  ISETP.NE.AND.EX P0, PT, R7, RZ, PT, P0 ;  /* 0x000000ff0700720c */ /* 0x000fda0003f05300 */
[----:B------:R-:W-:Y:S05]  /*0d50*/  @!P0 BRA `(.L_x_7) ;  /* 0x0000000000088947 */ /* 0x000fea0003800000 */
[----:B------:R0:W5:Y:S01]  /*0d60*/  LD.E R19, desc[UR38][R6.64] ;  /* 0x0000002606137980 */ /* 0x000162000c101900 */
[----:B------:R-:W-:Y:S05]  /*0d70*/  BRA `(.L_x_8) ;  /* 0x0000000000247947 */ /* 0x000fea0003800000 */
.L_x_7:
[----:B------:R-:W-:Y:S02]  /*0d80*/  ULDC.64 UR4, c[0x0][0x588] ;  /* 0x0001620000047ab9 */ /* 0x000fe40000000a00 */
[----:B------:R-:W-:-:S04]  /*0d90*/  ISETP.NE.U32.AND P0, PT, RZ, UR4, PT ;  /* 0x00000004ff007c0c */ /* 0x000fc8000bf05070 */
[----:B------:R-:W-:-:S13]  /*0da0*/  ISETP.NE.AND.EX P0, PT, RZ, UR5, PT, P0 ;  /* 0x00000005ff007c0c */ /* 0x000fda000bf05300 */
[----:B------:R-:W-:Y:S05]  /*0db0*/  @!P0 BRA `(.L_x_9) ;  /* 0x00000000000c8947 */ /* 0x000fea0003800000 */
[----:B------:R-:W0:Y:S02]  /*0dc0*/  LDC.64 R6, c[0x0][0x588] ;  /* 0x00016200ff067b82 */ /* 0x000e240000000a00 */
[----:B0-----:R1:W5:Y:S01]  /*0dd0*/  LDG.E R19, desc[UR38][R6.64] ;  /* 0x0000002606137981 */ /* 0x001362000c1e1900 */
[----:B------:R-:W-:Y:S05]  /*0de0*/  BRA `(.L_x_8) ;  /* 0x0000000000087947 */ /* 0x000fea0003800000 */
.L_x_9:
[----:B------:R-:W-:Y:S02]  /*0df0*/  ULDC UR4, c[0x0][0x580] ;  /* 0x0001600000047ab9 */ /* 0x000fe40000000800 */
[----:B------:R-:W-:-:S07]  /*0e00*/  IMAD.U32 R19, RZ, RZ, UR4 ;  /* 0x00000004ff137e24 */ /* 0x000fce000f8e00ff */
.L_x_8:
[----:B------:R-:W-:Y:S02]  /*0e10*/  ULDC.64 UR4, c[0x0][0x5a0] ;  /* 0x0001680000047ab9 */ /* 0x000fe40000000a00 */
[----:B------:R-:W-:-:S04]  /*0e20*/  ISETP.NE.U32.AND P0, PT, RZ, UR4, PT ;  /* 0x00000004ff007c0c */ /* 0x000fc8000bf05070 */
[----:B------:R-:W-:-:S13]  /*0e30*/  ISETP.NE.AND.EX P0, PT, RZ, UR5, PT, P0 ;  /* 0x00000005ff007c0c */ /* 0x000fda000bf05300 */
[----:B------:R-:W-:Y:S05]  /*0e40*/  @!P0 BRA `(.L_x_10) ;  /* 0x00000000001c8947 */ /* 0x000fea0003800000 */
[----:B01----:R-:W0:Y:S02]  /*0e50*/  LDC.64 R6, c[0x0][0x5a0] ;  /* 0x00016800ff067b82 */ /* 0x003e240000000a00 */
[----:B0-----:R-:W2:Y:S02]  /*0e60*/  LDG.E.64 R6, desc[UR38][R6.64] ;  /* 0x0000002606067981 */ /* 0x001ea4000c1e1b00 */
[----:B--2---:R-:W-:-:S04]  /*0e70*/  ISETP.NE.U32.AND P0, PT, R6, RZ, PT ;  /* 0x000000ff0600720c */ /* 0x004fc80003f05070 */
[----:B------:R-:W-:-:S13]  /*0e80*/  ISETP.NE.AND.EX P0, PT, R7, RZ, PT, P0 ;  /* 0x000000ff0700720c */ /* 0x000fda0003f05300 */
[----:B------:R-:W-:Y:S05]  /*0e90*/  @!P0 BRA `(.L_x_10) ;  /* 0x0000000000088947 */ /* 0x000fea0003800000 */
[----:B------:R0:W5:Y:S01]  /*0ea0*/  LD.E R88, desc[UR38][R6.64] ;  /* 0x0000002606587980 */ /* 0x000162000c101900 */
[----:B------:R-:W-:Y:S05]  /*0eb0*/  BRA `(.L_x_11) ;  /* 0x0000000000247947 */ /* 0x000fea0003800000 */
.L_x_10:
[----:B------:R-:W-:Y:S02]  /*0ec0*/  ULDC.64 UR4, c[0x0][0x590] ;  /* 0x0001640000047ab9 */ /* 0x000fe40000000a00 */
[----:B------:R-:W-:-:S04]  /*0ed0*/  ISETP.NE.U32.AND P0, PT, RZ, UR4, PT ;  /* 0x00000004ff007c0c */ /* 0x000fc8000bf05070 */
[----:B------:R-:W-:-:S13]  /*0ee0*/  ISETP.NE.AND.EX P0, PT, RZ, UR5, PT, P0 ;  /* 0x00000005ff007c0c */ /* 0x000fda000bf05300 */
[----:B------:R-:W-:Y:S05]  /*0ef0*/  @!P0 BRA `(.L_x_12) ;  /* 0x00000000000c8947 */ /* 0x000fea0003800000 */
[----:B------:R-:W2:Y:S02]  /*0f00*/  LDC.64 R88, c[0x0][0x590] ;  /* 0x00016400ff587b82 */ /* 0x000ea40000000a00 */
[----:B--2---:R2:W5:Y:S01]  /*0f10*/  LDG.E R88, desc[UR38][R88.64] ;  /* 0x0000002658587981 */ /* 0x004562000c1e1900 */
[----:B------:R-:W-:Y:S05]  /*0f20*/  BRA `(.L_x_11) ;  /* 0x0000000000087947 */ /* 0x000fea0003800000 */
.L_x_12:
[----:B------:R-:W-:Y:S02]  /*0f30*/  ULDC UR4, c[0x0][0x584] ;  /* 0x0001610000047ab9 */ /* 0x000fe40000000800 */
[----:B------:R-:W-:-:S07]  /*0f40*/  IMAD.U32 R88, RZ, RZ, UR4 ;  /* 0x00000004ff587e24 */ /* 0x000fce000f8e00ff */
.L_x_11:
[----:B------:R-:W-:-:S13]  /*0f50*/  LOP3.LUT P0, RZ, R0, 0xff, RZ, 0xc0, !PT ;  /* 0x000000ff00ff7812 */ /* 0x000fda000780c0ff */
[----:B------:R-:W-:Y:S05]  /*0f60*/  @!P0 EXIT ;  /* 0x000000000000894d */ /* 0x000fea0003800000 */
[----:B01----:R-:W0:Y:S01]  /*0f70*/  LDC.64 R6, c[0x0][0x5c8] ;  /* 0x00017200ff067b82 */ /* 0x003e220000000a00 */
[----:B------:R-:W-:Y:S01]  /*0f80*/  ULDC.64 UR4, c[0x0][0x288] ;  /* 0x0000a20000047ab9 */ /* 0x000fe20000000a00 */
[----:B------:R-:W-:Y:S01]  /*0f90*/  LOP3.LUT R14, R14, 0x1, RZ, 0xc0, !PT ;  /* 0x000000010e0e7812 */ /* 0x000fe200078ec0ff */
[----:B------:R-:W-:Y:S01]  /*0fa0*/  IMAD.U32 R11, RZ, RZ, UR4 ;  /* 0x00000004ff0b7e24 */ /* 0x000fe2000f8e00ff */
[----:B------:R-:W-:Y:S01]  /*0fb0*/  UIADD3 UR4, UR5, 0x1f, URZ ;  /* 0x0000001f05047890 */ /* 0x000fe2000fffe03f */
[----:B------:R-:W-:Y:S01]  /*0fc0*/  SHF.R.U32.HI R0, RZ, 0x2, R3 ;  /* 0x00000002ff007819 */ /* 0x000fe20000011603 */
[C---:B------:R-:W-:Y:S01]  /*0fd0*/  IMAD.SHL.U32 R96, R3.reuse, 0x2, RZ ;  /* 0x0000000203607824 */ /* 0x040fe200078e00ff */
[----:B------:R-:W-:Y:S01]  /*0fe0*/  SHF.R.U32.HI R4, RZ, 0x1, R4 ;  /* 0x00000001ff047819 */ /* 0x000fe20000011604 */
[----:B------:R-:W1:Y:S01]  /*0ff0*/  LDC.64 R8, c[0x0][0x5b0] ;  /* 0x00016c00ff087b82 */ /* 0x000e620000000a00 */
[----:B------:R-:W-:Y:S01]  /*1000*/  USHF.R.S32.HI UR5, URZ, 0x1f, UR4 ;  /* 0x0000001f3f057899 */ /* 0x000fe20008011404 */
[----:B------:R-:W-:Y:S01]  /*1010*/  LOP3.LUT R94, R3, 0x3, RZ, 0xc0, !PT ;  /* 0x00000003035e7812 */ /* 0x000fe200078ec0ff */
[----:B------:R-:W-:Y:S01]  /*1020*/  IMAD.SHL.U32 R5, R14, 0x40, RZ ;  /* 0x000000400e057824 */ /* 0x000fe200078e00ff */
[----:B------:R-:W-:Y:S01]  /*1030*/  LOP3.LUT R0, R0, 0x7, RZ, 0xc0, !PT ;  /* 0x0000000700007812 */ /* 0x000fe200078ec0ff */
[----:B------:R-:W-:Y:S01]  /*1040*/  ULEA.HI UR5, UR5, UR4, URZ, 0x5 ;  /* 0x0000000405057291 */ /* 0x000fe2000f8f283f */
[----:B------:R-:W-:Y:S01]  /*1050*/  LOP3.LUT R23, R4, 0x30, RZ, 0xc0, !PT ;  /* 0x0000003004177812 */ /* 0x000fe200078ec0ff */
[----:B------:R-:W-:Y:S01]  /*1060*/  IMAD R94, R94, -0x2, R11 ;  /* 0xfffffffe5e5e7824 */ /* 0x000fe200078e020b */
[----:B------:R-:W3:Y:S01]  /*1070*/  LDC R10, c[0x0][0x658] ;  /* 0x00019600ff0a7b82 */ /* 0x000ee20000000800 */
[--C-:B------:R-:W-:Y:S01]  /*1080*/  LOP3.LUT R22, R5, 0x40, R0.reuse, 0xe2, !PT ;  /* 0x0000004005167812 */ /* 0x100fe200078ee200 */
[----:B------:R-:W-:Y:S01]  /*1090*/  IMAD.MOV.U32 R11, RZ, RZ, -0x1 ;  /* 0xffffffffff0b7424 */ /* 0x000fe200078e00ff */
[-C--:B------:R-:W-:Y:S01]  /*10a0*/  IADD3 R5, RZ, -R23.reuse, -R0 ;  /* 0x80000017ff057210 */ /* 0x080fe20007ffe800 */
[----:B------:R-:W-:Y:S01]  /*10b0*/  USHF.R.S32.HI UR43, URZ, 0x5, UR5 ;  /* 0x000000053f2b7899 */ /* 0x000fe20008011405 */
[----:B------:R-:W-:Y:S01]  /*10c0*/  LOP3.LUT R98, R3, 0x80, RZ, 0xc0, !PT ;  /* 0x0000008003627812 */ /* 0x000fe200078ec0ff */
[----:B------:R-:W-:Y:S01]  /*10d0*/  ULDC UR4, c[0x0][0x284] ;  /* 0x0000a10000047ab9 */ /* 0x000fe20000000800 */
[----:B------:R-:W-:Y:S01]  /*10e0*/  LOP3.LUT R22, R22, R23, RZ, 0xfc, !PT ;  /* 0x0000001716167212 */ /* 0x000fe200078efcff */
[----:B0-----:R-:W-:Y:S01]  /*10f0*/  IMAD.SHL.U32 R91, R6, 0x100, RZ ;  /* 0x00000100065b7824 */ /* 0x001fe200078e00ff */
[----:B------:R-:W-:Y:S01]  /*1100*/  UISETP.LT.AND UP0, UPT, UR43, 0x1, UPT ;  /* 0x000000012b00788c */ /* 0x000fe2000bf01270 */
[----:B------:R-:W-:Y:S01]  /*1110*/  IMAD R5, R14, -0x40, R5 ;  /* 0xffffffc00e057824 */ /* 0x000fe200078e0205 */
[C-C-:B------:R-:W-:Y:S01]  /*1120*/  SHF.L.U64.HI R95, R6.reuse, 0x3, R7.reuse ;  /* 0x00000003065f7819 */ /* 0x140fe20000010207 */
[C---:B------:R-:W-:Y:S01]  /*1130*/  IMAD.SHL.U32 R92, R6.reuse, 0x8, RZ ;  /* 0x00000008065c7824 */ /* 0x040fe200078e00ff */
[----:B------:R-:W-:Y:S01]  /*1140*/  USEL UR44, UR43, 0x1, UP0 ;  /* 0x000000012b2c7887 */ /* 0x000fe20008000000 */
[----:B------:R-:W-:Y:S01]  /*1150*/  SHF.L.U64.HI R93, R6, 0x8, R7 ;  /* 0x00000008065d7819 */ /* 0x000fe20000010207 */
[----:B------:R-:W-:Y:S01]  /*1160*/  VIADD R108, R5, UR4 ;  /* 0x00000004056c7c36 */ /* 0x000fe20008000000 */
[C---:B-1----:R-:W-:Y:S01]  /*1170*/  SHF.L.U64.HI R90, R8.reuse, 0x8, R9 ;  /* 0x00000008085a7819 */ /* 0x042fe20000010209 */
[----:B--2---:R-:W-:Y:S01]  /*1180*/  IMAD.SHL.U32 R89, R8, 0x100, RZ ;  /* 0x0000010008597824 */ /* 0x004fe200078e00ff */
[----:B------:R-:W-:Y:S01]  /*1190*/  LOP3.LUT R112, R18, 0x1, RZ, 0xfc, !PT ;  /* 0x0000000112707812 */ /* 0x000fe200078efcff */
[----:B------:R-:W-:Y:S01]  /*11a0*/  IMAD.MOV.U32 R23, RZ, RZ, RZ ;  /* 0x000000ffff177224 */ /* 0x000fe200078e00ff */
[----:B------:R-:W-:Y:S01]  /*11b0*/  SHF.R.U32.HI R98, RZ, 0x7, R98 ;  /* 0x00000007ff627819 */ /* 0x000fe20000011662 */
[----:B------:R-:W-:Y:S01]  /*11c0*/  UIADD3 UR44, UR43, -UR44, URZ ;  /* 0x8000002c2b2c7290 */ /* 0x000fe2000fffe03f */
[----:B------:R-:W-:Y:S01]  /*11d0*/  LOP3.LUT R100, R91, 0x2, RZ, 0xfc, !PT ;  /* 0x000000025b647812 */ /* 0x000fe200078efcff */
[----:B------:R-:W-:Y:S01]  /*11e0*/  UMOV UR40, URZ ;  /* 0x0000003f00287c82 */ /* 0x000fe20008000000 */
[----:B---3--:R-:W-:Y:S01]  /*11f0*/  SHF.L.U32 R10, R11, R10, RZ ;  /* 0x0000000a0b0a7219 */ /* 0x008fe200000006ff */
[----:B------:R-:W-:Y:S01]  /*1200*/  UMOV UR41, URZ ;  /* 0x0000003f00297c82 */ /* 0x000fe20008000000 */
[----:B------:R-:W-:-:S02]  /*1210*/  LOP3.LUT R101, R91, 0x10, RZ, 0xfc, !PT ;  /* 0x000000105b657812 */ /* 0x000fc400078efcff */
[----:B------:R-:W-:Y:S02]  /*1220*/  LOP3.LUT R99, RZ, R10, RZ, 0x33, !PT ;  /* 0x0000000aff637212 */ /* 0x000fe400078e33ff */
[C---:B------:R-:W-:Y:S02]  /*1230*/  LOP3.LUT R102, R91.reuse, 0x12, RZ, 0xfc, !PT ;  /* 0x000000125b667812 */ /* 0x040fe400078efcff */
[C---:B------:R-:W-:Y:S02]  /*1240*/  LOP3.LUT R103, R91.reuse, 0x20, RZ, 0xfc, !PT ;  /* 0x000000205b677812 */ /* 0x040fe400078efcff */
[C---:B------:R-:W-:Y:S02]  /*1250*/  LOP3.LUT R104, R91.reuse, 0x22, RZ, 0xfc, !PT ;  /* 0x000000225b687812 */ /* 0x040fe400078efcff */
[C---:B------:R-:W-:Y:S02]  /*1260*/  LOP3.LUT R105, R91.reuse, 0x30, RZ, 0xfc, !PT ;  /* 0x000000305b697812 */ /* 0x040fe400078efcff */
[----:B------:R-:W-:-:S02]  /*1270*/  LOP3.LUT R106, R91, 0x32, RZ, 0xfc, !PT ;  /* 0x000000325b6a7812 */ /* 0x000fc400078efcff */
[----:B------:R-:W-:-:S07]  /*1280*/  LOP3.LUT R107, R89, 0x32, RZ, 0xfc, !PT ;  /* 0x00000032596b7812 */ /* 0x000fce00078efcff */
.L_x_158:
[----:B0-----:R-:W0:Y:S01]  /*1290*/  SHFL.IDX PT, R0, R98, RZ, 0x1f ;  /* 0x00001fff62007589 */ /* 0x001e2200000e0000 */
[----:B-1----:R-:W1:Y:S01]  /*12a0*/  S2UR UR6, SR_CgaCtaId ;  /* 0x00000000000679c3 */ /* 0x002e620000008800 */
[----:B------:R-:W-:Y:S01]  /*12b0*/  UMOV UR45, 0x400 ;  /* 0x00000400002d7882 */ /* 0x000fe20000000000 */
[----:B0-----:R-:W-:Y:S01]  /*12c0*/  R2UR UR4, R0 ;  /* 0x00000000000472ca */ /* 0x001fe200000e0000 */
[----:B-1----:R-:W-:-:S12]  /*12d0*/  ULEA UR45, UR6, UR45, 0x18 ;  /* 0x0000002d062d7291 */ /* 0x002fd8000f8ec03f */
[----:B------:R-:W-:-:S04]  /*12e0*/  ULEA.HI UR5, UR4, UR4, URZ, 0x1 ;  /* 0x0000000404057291 */ /* 0x000fc8000f8f083f */
[----:B------:R-:W-:-:S04]  /*12f0*/  ULOP3.LUT UR5, UR5, 0xffffe, URZ, 0xc0, !UPT ;  /* 0x000ffffe05057892 */ /* 0x000fc8000f8ec03f */
[----:B------:R-:W-:-:S03]  /*1300*/  UIADD3 UR5, UR4, -UR5, URZ ;  /* 0x8000000504057290 */ /* 0x000fc6000fffe03f */
[----:B------:R-:W-:Y:S01]  /*1310*/  ULDC UR4, c[0x0][0x28c] ;  /* 0x0000a30000047ab9 */ /* 0x000fe20000000800 */
[----:B------:R-:W-:Y:S01]  /*1320*/  ULEA UR5, UR5, UR45, 0xc ;  /* 0x0000002d05057291 */ /* 0x000fe2000f8e603f */
[----:B------:R-:W-:-:S03]  /*1330*/  ISETP.LT.AND P0, PT, RZ, UR4, PT ;  /* 0x00000004ff007c0c */ /* 0x000fc6000bf01270 */
[----:B------:R-:W-:-:S04]  /*1340*/  UIADD3 UR5, UR5, 0x180, URZ ;  /* 0x0000018005057890 */ /* 0x000fc8000fffe03f */
[----:B------:R-:W-:-:S04]  /*1350*/  USHF.R.U32.HI UR5, URZ, 0x4, UR5 ;  /* 0x000000043f057899 */ /* 0x000fc80008011605 */
[----:B------:R-:W-:-:S04]  /*1360*/  ULOP3.LUT UR5, UR5, 0x3fff, URZ, 0xc0, !UPT ;  /* 0x00003fff05057892 */ /* 0x000fc8000f8ec03f */
[----:B------:R-:W-:Y:S01]  /*1370*/  ULOP3.LUT UR46, UR5, 0x10000, URZ, 0xfc, !UPT ;  /* 0x00010000052e7892 */ /* 0x000fe2000f8efc3f */
[----:B--23-5:R-:W-:Y:S11]  /*1380*/  @P0 BRA `(.L_x_13) ;  /* 0x0000000000400947 */ /* 0x02cff60003800000 */
[----:B------:R-:W-:Y:S01]  /*1390*/  MOV R0, 0x0 ;  /* 0x0000000000007802 */ /* 0x000fe20000000f00 */
[----:B------:R-:W-:Y:S01]  /*13a0*/  ULDC.64 UR4, c[0x4][0x68] ;  /* 0x01001a0000047ab9 */ /* 0x000fe20000000a00 */
[----:B------:R-:W-:Y:S01]  /*13b0*/  ULDC.64 UR6, c[0x4][0x8] ;  /* 0x0100020000067ab9 */ /* 0x000fe20000000a00 */
[----:B------:R-:W-:Y:S01]  /*13c0*/  IMAD.U32 R4, RZ, RZ, UR4 ;  /* 0x00000004ff047e24 */ /* 0x000fe2000f8e00ff */
[----:B------:R0:W1:Y:S01]  /*13d0*/  LDC.64 R14, c[0x4][R0] ;  /* 0x01000000000e7b82 */ /* 0x0000620000000a00 */
[----:B------:R-:W-:Y:S01]  /*13e0*/  IMAD.U32 R5, RZ, RZ, UR5 ;  /* 0x00000005ff057e24 */ /* 0x000fe2000f8e00ff */
[----:B------:R-:W-:Y:S01]  /*13f0*/  ULDC.64 UR4, c[0x4][0x70] ;  /* 0x01001c0000047ab9 */ /* 0x000fe20000000a00 */
[----:B------:R-:W-:Y:S02]  /*1400*/  IMAD.U32 R10, RZ, RZ, UR6 ;  /* 0x00000006ff0a7e24 */ /* 0x000fe4000f8e00ff */
[----:B------:R-:W-:Y:S02]  /*1410*/  IMAD.U32 R6, RZ, RZ, UR4 ;  /* 0x00000004ff067e24 */ /* 0x000fe4000f8e00ff */
[----:B------:R-:W-:-:S02]  /*1420*/  IMAD.U32 R7, RZ, RZ, UR5 ;  /* 0x00000005ff077e24 */ /* 0x000fc4000f8e00ff */
[----:B------:R-:W-:Y:S02]  /*1430*/  IMAD.U32 R11, RZ, RZ, UR7 ;  /* 0x00000007ff0b7e24 */ /* 0x000fe4000f8e00ff */
[----:B------:R-:W-:Y:S02]  /*1440*/  IMAD.MOV.U32 R8, RZ, RZ, 0x1e1 ;  /* 0x000001e1ff087424 */ /* 0x000fe400078e00ff */
[----:B------:R-:W-:Y:S02]  /*1450*/  IMAD.MOV.U32 R12, RZ, RZ, 0x1 ;  /* 0x00000001ff0c7424 */ /* 0x000fe400078e00ff */
[----:B0-----:R-:W-:-:S07]  /*1460*/  IMAD.MOV.U32 R13, RZ, RZ, RZ ;  /* 0x000000ffff0d7224 */ /* 0x001fce00078e00ff */
[----:B------:R-:W-:-:S07]  /*1470*/  LEPC R20, `(.L_x_13) ;  /* 0x000000001014794e */ /* 0x000fce0000000000 */
[----:B-1---5:R-:W-:Y:S05]  /*1480*/  CALL.ABS.NOINC R14 ;  /* 0x000000000e007343 */ /* 0x022fea0003c00000 */
.L_x_13:
[----:B------:R-:W-:-:S13]  /*1490*/  ISETP.NE.AND P0, PT, R112, 0x3, PT ;  /* 0x000000037000780c */ /* 0x000fda0003f05270 */
[----:B------:R-:W-:Y:S05]  /*14a0*/  @!P0 BRA `(.L_x_14) ;  /* 0x0000000000048947 */ /* 0x000fea0003800000 */
[----:B------:R-:W-:Y:S01]  /*14b0*/  BPT.TRAP 0x1 ;  /* 0x000000040000795c */ /* 0x000fe20000300000 */
.L_x_14:
[----:B------:R-:W-:Y:S02]  /*14c0*/  IMAD.U32 R3, RZ, RZ, UR41 ;  /* 0x00000029ff037e24 */ /* 0x000fe4000f8e00ff */
[----:B------:R-:W-:-:S03]  /*14d0*/  IMAD.U32 R0, RZ, RZ, UR40 ;  /* 0x00000028ff007e24 */ /* 0x000fc6000f8e00ff */
[----:B------:R-:W-:Y:S02]  /*14e0*/  LEA R3, R3, UR45, 0x3 ;  /* 0x0000002d03037c11 */ /* 0x000fe4000f8e18ff */
[----:B------:R-:W-:-:S04]  /*14f0*/  SHF.L.U32 R0, R0, 0x1f, RZ ;  /* 0x0000001f00007819 */ /* 0x000fc800000006ff */
[----:B------:R0:W1:Y:S01]  /*1500*/  SYNCS.PHASECHK.TRANS64.TRYWAIT P1, [R3+URZ], R0 ;  /* 0x00000000030075a7 */ /* 0x000062000802017f */
[----:B------:R-:W-:Y:S05]  /*1510*/  @!P0 BRA `(.L_x_15) ;  /* 0x0000000000048947 */ /* 0x000fea0003800000 */
[----:B------:R-:W-:Y:S01]  /*1520*/  BPT.TRAP 0x1 ;  /* 0x000000040000795c */ /* 0x000fe20000300000 */
.L_x_15:
[----:B------:R-:W-:-:S05]  /*1530*/  IMAD.U32 R4, RZ, RZ, UR44 ;  /* 0x0000002cff047e24 */ /* 0x000fca000f8e00ff */
[----:B------:R-:W-:Y:S01]  /*1540*/  ISETP.GE.AND P2, PT, R4, 0x1, PT ;  /* 0x000000010400780c */ /* 0x000fe20003f46270 */
[----:B-1----:R-:W-:-:S12]  /*1550*/  @P1 BRA `(.L_x_16) ;  /* 0x0000000000081947 */ /* 0x002fd80003800000 */
[----:B------:R-:W1:Y:S02]  /*1560*/  SYNCS.PHASECHK.TRANS64.TRYWAIT P1, [R3+URZ], R0 ;  /* 0x00000000030075a7 */ /* 0x000e64000802017f */
[----:B-1----:R-:W-:Y:S05]  /*1570*/  @!P1 BRA `(.L_x_17) ;  /* 0x0000007800bc9947 */ /* 0x002fea0003800000 */
.L_x_16:
[----:B------:R-:W-:Y:S05]  /*1580*/  WARPSYNC.ALL ;  /* 0x0000000000007948 */ /* 0x000fea0003800000 */
[----:B------:R-:W-:Y:S01]  /*1590*/  UIADD3 UR4, UR45, 0x30180, URZ ;  /* 0x000301802d047890 */ /* 0x000fe2000fffe03f */
[----:B------:R-:W-:Y:S01]  /*15a0*/  WARPGROUP.ARRIVE ;  /* 0x00000000000079c5 */ /* 0x000fe20000000000 */
[----:B------:R-:W-:Y:S02]  /*15b0*/  ULEA UR6, UR41, UR46, 0xb ;  /* 0x0000002e29067291 */ /* 0x000fe4000f8e583f */
[----:B------:R-:W-:Y:S01]  /*15c0*/  USHF.R.U32.HI UR4, URZ, 0x4, UR4 ;  /* 0x000000043f047899 */ /* 0x000fe20008011604 */
[----:B------:R-:W-:Y:S01]  /*15d0*/  UMOV UR9, 0x80000020 ;  /* 0x8000002000097882 */ /* 0x000fe20000000000 */
[----:B------:R-:W-:-:S02]  /*15e0*/  UMOV UR11, 0x80000020 ;  /* 0x80000020000b7882 */ /* 0x000fc40000000000 */
[----:B------:R-:W-:Y:S01]  /*15f0*/  ULOP3.LUT UR4, UR4, 0x3fff, URZ, 0xc0, !UPT ;  /* 0x00003fff04047892 */ /* 0x000fe2000f8ec03f */
[----:B------:R-:W-:Y:S01]  /*1600*/  UMOV UR8, UR6 ;  /* 0x0000000600087c82 */ /* 0x000fe20008000000 */
[----:B------:R-:W-:Y:S02]  /*1610*/  UIADD3 UR7, UR6, 0x200, URZ ;  /* 0x0000020006077890 */ /* 0x000fe4000fffe03f */
[----:B------:R-:W-:Y:S02]  /*1620*/  ULOP3.LUT UR4, UR4, 0x10000, URZ, 0xfc, !UPT ;  /* 0x0001000004047892 */ /* 0x000fe4000f8efc3f */
[----:B------:R-:W-:Y:S02]  /*1630*/  UIADD3 UR12, UR6, 0x400, URZ ;  /* 0x00000400060c7890 */ /* 0x000fe4000fffe03f */
[----:B------:R-:W-:Y:S02]  /*1640*/  ULEA UR5, UR41, UR4, 0x7 ;  /* 0x0000000429057291 */ /* 0x000fe4000f8e383f */
[----:B------:R-:W-:-:S05]  /*1650*/  UIADD3 UR13, UR6, 0x600, URZ ;  /* 0x00000600060d7890 */ /* 0x000fca000fffe03f */
[----:B------:R-:W-:Y:S02]  /*1660*/  UMOV UR10, UR5 ;  /* 0x00000005000a7c82 */ /* 0x000fe40008000000 */
[----:B------:R-:W-:Y:S01]  /*1670*/  HGMMA.64x32x16.F32.BF16 R72, gdesc[UR8], RZ, !UPT, gsb0 ;  /* 0x00600000084879f0 */ /* 0x000fe2000c0018ff */
[----:B------:R-:W-:Y:S01]  /*1680*/  UMOV UR8, UR7 ;  /* 0x0000000700087c82 */ /* 0x000fe20008000000 */
[----:B------:R-:W-:Y:S01]  /*1690*/  UMOV UR9, 0x80000020 ;  /* 0x8000002000097882 */ /* 0x000fe20000000000 */
[----:B------:R-:W-:Y:S01]  /*16a0*/  UIADD3 UR7, UR6, 0x402, URZ ;  /* 0x0000040206077890 */ /* 0x000fe2000fffe03f */
[----:B------:R-:W-:Y:S02]  /*16b0*/  WARPGROUP.DEPBAR.LE gsb0, 0x0 ;  /* 0x00008000000079c5 */ /* 0x000fe40000010000 */
[----:B------:R-:W-:-:S06]  /*16c0*/  WARPGROUP.ARRIVE ;  /* 0x00000000000079c5 */ /* 0x000fcc0000000000 */
[----:B------:R-:W-:Y:S01]  /*16d0*/  HGMMA.64x32x16.F32.BF16 R56, gdesc[UR8], RZ, !UPT, gsb0 ;  /* 0x00600000083879f0 */ /* 0x000fe2000c0018ff */
[----:B------:R-:W-:Y:S01]  /*16e0*/  UMOV UR8, UR12 ;  /* 0x0000000c00087c82 */ /* 0x000fe20008000000 */
[----:B------:R-:W-:Y:S01]  /*16f0*/  UMOV UR9, 0x80000020 ;  /* 0x8000002000097882 */ /* 0x000fe20000000000 */
        /* <DEDUP_REMOVED lines=8> */
[----:B------:R-:W-:Y:S02]  /*1780*/  UIADD3 UR8, UR6, 0x2, URZ ;  /* 0x0000000206087890 */ /* 0x000fe4000fffe03f */
[----:B------:R-:W-:Y:S01]  /*1790*/  UIADD3 UR10, UR5, 0x2, URZ ;  /* 0x00000002050a7890 */ /* 0x000fe2000fffe03f */
[----:B------:R-:W-:Y:S01]  /*17a0*/  UMOV UR9, 0x80000020 ;  /* 0x8000002000097882 */ /* 0x000fe20000000000 */
[----:B------:R-:W-:Y:S01]  /*17b0*/  UMOV UR11, 0x80000020 ;  /* 0x80000020000b7882 */ /* 0x000fe20000000000 */
[----:B------:R-:W-:Y:S02]  /*17c0*/  UIADD3 UR5, UR6, 0x202, URZ ;  /* 0x0000020206057890 */ /* 0x000fe4000fffe03f */
[----:B------:R-:W-:Y:S01]  /*17d0*/  UIADD3 UR6, UR6, 0x602, URZ ;  /* 0x0000060206067890 */ /* 0x000fe2000fffe03f */
[----:B------:R-:W-:Y:S02]  /*17e0*/  WARPGROUP.DEPBAR.LE gsb0, 0x0 ;  /* 0x00008000000079c5 */ /* 0x000fe40000010000 */
[----:B------:R-:W-:-:S06]  /*17f0*/  WARPGROUP.ARRIVE ;  /* 0x00000000000079c5 */ /* 0x000fcc0000000000 */
[----:B------:R-:W-:Y:S01]  /*1800*/  HGMMA.64x32x16.F32.BF16 R72, gdesc[UR8], R72, gsb0 ;  /* 0x00600000084879f0 */ /* 0x000fe20008001848 */
[----:B------:R-:W-:Y:S01]  /*1810*/  UMOV UR8, UR5 ;  /* 0x0000000500087c82 */ /* 0x000fe20008000000 */
[----:B------:R-:W-:Y:S01]  /*1820*/  UMOV UR9, 0x80000020 ;  /* 0x8000002000097882 */ /* 0x000fe20000000000 */
        /* <DEDUP_REMOVED lines=12> */
[----:B------:R-:W-:Y:S03]  /*18f0*/  HGMMA.64x32x16.F32.BF16 R24, gdesc[UR8], R24, gsb0 ;  /* 0x00600000081879f0 */ /* 0x000fe60008001818 */
[----:B------:R-:W-:Y:S02]  /*1900*/  WARPGROUP.DEPBAR.LE gsb0, 0x0 ;  /* 0x00008000000079c5 */ /* 0x000fe40000010000 */
[----:B------:R-:W-:Y:S05]  /*1910*/  @!P2 BRA `(.L_x_18) ;  /* 0x000000040068a947 */ /* 0x000fea0003800000 */
[----:B------:R-:W-:Y:S01]  /*1920*/  UIADD3 UR5, UR41, 0x1, URZ ;  /* 0x0000000129057890 */ /* 0x000fe2000fffe03f */
[----:B01----:R-:W-:-:S03]  /*1930*/  IMAD.U32 R0, RZ, RZ, UR44 ;  /* 0x0000002cff007e24 */ /* 0x003fc6000f8e00ff */
[----:B------:R-:W-:-:S04]  /*1940*/  UISETP.NE.AND UP0, UPT, UR5, 0x6, UPT ;  /* 0x000000060500788c */ /* 0x000fc8000bf05270 */
[----:B------:R-:W-:Y:S02]  /*1950*/  USEL UR6, URZ, 0x1, UP0 ;  /* 0x000000013f067887 */ /* 0x000fe40008000000 */
[----:B------:R-:W-:Y:S02]  /*1960*/  USEL UR5, UR5, URZ, UP0 ;  /* 0x0000003f05057287 */ /* 0x000fe40008000000 */
[----:B------:R-:W-:-:S06]  /*1970*/  ULOP3.LUT UR6, UR40, UR6, URZ, 0x3c, !UPT ;  /* 0x0000000628067292 */ /* 0x000fcc000f8e3c3f */
[----:B------:R-:W-:Y:S01]  /*1980*/  IMAD.U32 R5, RZ, RZ, UR6 ;  /* 0x00000006ff057e24 */ /* 0x000fe2000f8e00ff */
[----:B------:R-:W-:-:S06]  /*1990*/  UMOV UR6, UR41 ;  /* 0x0000002900067c82 */ /* 0x000fcc0008000000 */
.L_x_25:
[----:B01----:R-:W-:Y:S05]  /*19a0*/  @!P0 BRA `(.L_x_19) ;  /* 0x0000000000048947 */ /* 0x003fea0003800000 */
[----:B------:R-:W-:Y:S01]  /*19b0*/  BPT.TRAP 0x1 ;  /* 0x000000040000795c */ /* 0x000fe20000300000 */
.L_x_19:
[----:B------:R-:W-:Y:S01]  /*19c0*/  ULEA UR7, UR5, UR45, 0x3 ;  /* 0x0000002d05077291 */ /* 0x000fe2000f8e183f */
[----:B------:R-:W-:-:S08]  /*19d0*/  SHF.L.U32 R3, R5, 0x1f, RZ ;  /* 0x0000001f05037819 */ /* 0x000fd000000006ff */
[----:B------:R0:W1:Y:S01]  /*19e0*/  SYNCS.PHASECHK.TRANS64.TRYWAIT P1, [UR7], R3 ;  /* 0x00000003ff0075a7 */ /* 0x0000620008020147 */
[----:B------:R-:W-:Y:S05]  /*19f0*/  @!P0 BRA `(.L_x_20) ;  /* 0x0000000000048947 */ /* 0x000fea0003800000 */
[----:B------:R-:W-:Y:S01]  /*1a00*/  BPT.TRAP 0x1 ;  /* 0x000000040000795c */ /* 0x000fe20000300000 */
.L_x_20:
[----:B-1----:R-:W-:Y:S05]  /*1a10*/  @P1 BRA `(.L_x_21) ;  /* 0x0000000000081947 */ /* 0x002fea0003800000 */
[----:B------:R-:W1:Y:S02]  /*1a20*/  SYNCS.PHASECHK.TRANS64.TRYWAIT P1, [UR7], R3 ;  /* 0x00000003ff0075a7 */ /* 0x000e640008020147 */
[----:B-1----:R-:W-:Y:S05]  /*1a30*/  @!P1 BRA `(.L_x_22) ;  /* 0x0000007400a09947 */ /* 0x002fea0003800000 */
.L_x_21:
[----:B------:R-:W-:Y:S01]  /*1a40*/  ULEA UR7, UR5, UR4, 0x7 ;  /* 0x0000000405077291 */ /* 0x000fe2000f8e383f */
[----:B------:R-:W-:Y:S01]  /*1a50*/  WARPGROUP.ARRIVE ;  /* 0x00000000000079c5 */ /* 0x000fe20000000000 */
[----:B------:R-:W-:Y:S01]  /*1a60*/  ULEA UR12, UR5, UR46, 0xb ;  /* 0x0000002e050c7291 */ /* 0x000fe2000f8e583f */
[----:B------:R-:W-:Y:S01]  /*1a70*/  UMOV UR11, 0x80000020 ;  /* 0x80000020000b7882 */ /* 0x000fe20000000000 */
[----:B------:R-:W-:Y:S02]  /*1a80*/  UMOV UR9, 0x80000020 ;  /* 0x8000002000097882 */ /* 0x000fe40000000000 */
[----:B------:R-:W-:Y:S01]  /*1a90*/  UIADD3 UR13, UR12, 0x200, URZ ;  /* 0x000002000c0d7890 */ /* 0x000fe2000fffe03f */
[----:B------:R-:W-:Y:S02]  /*1aa0*/  UMOV UR10, UR7 ;  /* 0x00000007000a7c82 */ /* 0x000fe40008000000 */
[----:B------:R-:W-:Y:S01]  /*1ab0*/  UMOV UR8, UR12 ;  /* 0x0000000c00087c82 */ /* 0x000fe20008000000 */
[----:B------:R-:W-:Y:S01]  /*1ac0*/  UIADD3 UR14, UR12, 0x400, URZ ;  /* 0x000004000c0e7890 */ /* 0x000fe2000fffe03f */
[----:B------:R-:W-:Y:S01]  /*1ad0*/  HGMMA.64x32x16.F32.BF16 R72, gdesc[UR8], R72, gsb0 ;  /* 0x00600000084879f0 */ /* 0x000fe20008001848 */
[----:B------:R-:W-:Y:S01]  /*1ae0*/  UMOV UR9, 0x80000020 ;  /* 0x8000002000097882 */ /* 0x000fe20000000000 */
[----:B------:R-:W-:Y:S01]  /*1af0*/  UMOV UR8, UR13 ;  /* 0x0000000d00087c82 */ /* 0x000fe20008000000 */
[----:B------:R-:W-:-:S02]  /*1b00*/  UIADD3 UR15, UR12, 0x600, URZ ;  /* 0x000006000c0f7890 */ /* 0x000fc4000fffe03f */
        /* <DEDUP_REMOVED lines=40> */
[----:B------:R-:W-:Y:S01]  /*1d90*/  BPT.TRAP 0x1 ;  /* 0x000000040000795c */ /* 0x000fe20000300000 */
.L_x_23:
[----:B------:R-:W-:Y:S01]  /*1da0*/  ULEA UR7, UR6, UR45, 0x3 ;  /* 0x0000002d06077291 */ /* 0x000fe2000f8e183f */
[----:B------:R-:W-:-:S03]  /*1db0*/  ISETP.GT.U32.AND P1, PT, R18, 0x1, PT ;  /* 0x000000011200780c */ /* 0x000fc60003f24070 */
[----:B------:R-:W-:-:S04]  /*1dc0*/  UIADD3 UR7, UR7, 0x30, URZ ;  /* 0x0000003007077890 */ /* 0x000fc8000fffe03f */
[----:B------:R-:W-:-:S09]  /*1dd0*/  UPRMT UR7, URZ, 0x654, UR7 ;  /* 0x000006543f077896 */ /* 0x000fd20008000007 */
[----:B------:R-:W-:Y:S01]  /*1de0*/  SYNCS.ARRIVE.TRANS64.RED.A1T0 RZ, [UR7], RZ ;  /* 0x000000ffffff79a7 */ /* 0x000fe20008100407 */
[----:B------:R-:W-:Y:S05]  /*1df0*/  @P1 BRA `(.L_x_24) ;  /* 0x0000000000041947 */ /* 0x000fea0003800000 */
[----:B------:R-:W-:Y:S01]  /*1e00*/  BPT.TRAP 0x1 ;  /* 0x000000040000795c */ /* 0x000fe20000300000 */
.L_x_24:
[----:B------:R-:W-:Y:S01]  /*1e10*/  UIADD3 UR5, UR5, 0x1, URZ ;  /* 0x0000000105057890 */ /* 0x000fe2000fffe03f */
[C---:B------:R-:W-:Y:S01]  /*1e20*/  ISETP.GT.AND P1, PT, R0.reuse, 0x1, PT ;  /* 0x000000010000780c */ /* 0x040fe20003f24270 */
[----:B------:R-:W-:Y:S01]  /*1e30*/  UIADD3 UR6, UR6, 0x1, URZ ;  /* 0x0000000106067890 */ /* 0x000fe2000fffe03f */
[----:B------:R-:W-:Y:S01]  /*1e40*/  VIADD R0, R0, 0xffffffff ;  /* 0xffffffff00007836 */ /* 0x000fe20000000000 */
[----:B------:R-:W-:Y:S02]  /*1e50*/  UISETP.NE.AND UP0, UPT, UR5, 0x6, UPT ;  /* 0x000000060500788c */ /* 0x000fe4000bf05270 */
[----:B------:R-:W-:Y:S02]  /*1e60*/  UISETP.NE.AND UP1, UPT, UR6, 0x6, UPT ;  /* 0x000000060600788c */ /* 0x000fe4000bf25270 */
[----:B------:R-:W-:Y:S02]  /*1e70*/  USEL UR7, URZ, 0x1, UP0 ;  /* 0x000000013f077887 */ /* 0x000fe40008000000 */
[----:B------:R-:W-:-:S02]  /*1e80*/  USEL UR5, UR5, URZ, UP0 ;  /* 0x0000003f05057287 */ /* 0x000fc40008000000 */
[----:B------:R-:W-:Y:S02]  /*1e90*/  USEL UR6, UR6, URZ, UP1 ;  /* 0x0000003f06067287 */ /* 0x000fe40008800000 */
[----:B------:R-:W-:Y:S01]  /*1ea0*/  LOP3.LUT R5, R5, UR7, RZ, 0x3c, !PT ;  /* 0x0000000705057c12 */ /* 0x000fe2000f8e3cff */
[----:B------:R-:W-:Y:S09]  /*1eb0*/  @P1 BRA `(.L_x_25) ;  /* 0xfffffff800b81947 */ /* 0x000ff2000383ffff */
.L_x_18:
[----:B01----:R-:W0:Y:S02]  /*1ec0*/  LDC R0, c[0x0][0x28c] ;  /* 0x0000a300ff007b82 */ /* 0x003e240000000800 */
[----:B0-----:R-:W-:-:S13]  /*1ed0*/  ISETP.GE.AND P1, PT, R0, 0x1, PT ;  /* 0x000000010000780c */ /* 0x001fda0003f26270 */
[----:B------:R-:W-:Y:S05]  /*1ee0*/  @!P1 BRA `(.L_x_26) ;  /* 0x0000000000349947 */ /* 0x000fea0003800000 */
[----:B------:R-:W-:Y:S05]  /*1ef0*/  @!P0 BRA `(.L_x_27) ;  /* 0x0000000000048947 */ /* 0x000fea0003800000 */
[----:B------:R-:W-:Y:S01]  /*1f00*/  BPT.TRAP 0x1 ;  /* 0x000000040000795c */ /* 0x000fe20000300000 */
.L_x_27:
[----:B------:R-:W-:Y:S01]  /*1f10*/  UIADD3 UR6, UR44, UR41, URZ ;  /* 0x000000292c067290 */ /* 0x000fe2000fffe03f */
[----:B------:R-:W-:-:S03]  /*1f20*/  ISETP.GT.U32.AND P0, PT, R18, 0x1, PT ;  /* 0x000000011200780c */ /* 0x000fc60003f04070 */
[----:B------:R-:W-:-:S04]  /*1f30*/  UIMAD.WIDE.U32 UR4, UR6, -0x55555555, URZ ;  /* 0xaaaaaaab060478a5 */ /* 0x000fc8000f8e003f */
[----:B------:R-:W-:-:S04]  /*1f40*/  USHF.R.U32.HI UR4, URZ, 0x2, UR5 ;  /* 0x000000023f047899 */ /* 0x000fc80008011605 */
[----:B------:R-:W-:-:S04]  /*1f50*/  UIMAD UR6, UR4, -0x6, UR6 ;  /* 0xfffffffa040678a4 */ /* 0x000fc8000f8e0206 */
[----:B------:R-:W-:-:S04]  /*1f60*/  ULEA UR6, UR6, UR45, 0x3 ;  /* 0x0000002d06067291 */ /* 0x000fc8000f8e183f */
[----:B------:R-:W-:-:S04]  /*1f70*/  UIADD3 UR6, UR6, 0x30, URZ ;  /* 0x0000003006067890 */ /* 0x000fc8000fffe03f */
[----:B------:R-:W-:-:S09]  /*1f80*/  UPRMT UR6, URZ, 0x654, UR6 ;  /* 0x000006543f067896 */ /* 0x000fd20008000006 */
[----:B------:R-:W-:Y:S01]  /*1f90*/  SYNCS.ARRIVE.TRANS64.RED.A1T0 RZ, [UR6], RZ ;  /* 0x000000ffffff79a7 */ /* 0x000fe20008100406 */
[----:B------:R-:W-:Y:S05]  /*1fa0*/  @P0 BRA `(.L_x_26) ;  /* 0x0000000000040947 */ /* 0x000fea0003800000 */
[----:B------:R-:W-:Y:S01]  /*1fb0*/  BPT.TRAP 0x1 ;  /* 0x000000040000795c */ /* 0x000fe20000300000 */
.L_x_26:
[----:B------:R-:W-:Y:S01]  /*1fc0*/  IMAD.SHL.U32 R7, R110, 0x20, RZ ;  /* 0x000000206e077824 */ /* 0x000fe200078e00ff */
[----:B------:R-:W-:Y:S01]  /*1fd0*/  UIADD3 UR41, UR43, UR41, URZ ;  /* 0x000000292b297290 */ /* 0x000fe2000fffe03f */
[----:B------:R-:W-:Y:S01]  /*1fe0*/  SHF.R.S32.HI R13, RZ, 0x1f, R97 ;  /* 0x0000001fff0d7819 */ /* 0x000fe20000011461 */
[----:B------:R-:W-:Y:S01]  /*1ff0*/  ULDC UR7, c[0x0][0x288] ;  /* 0x0000a20000077ab9 */ /* 0x000fe20000000800 */
[----:B------:R-:W-:Y:S01]  /*2000*/  IMAD.SHL.U32 R3, R109, 0x200, RZ ;  /* 0x000002006d037824 */ /* 0x000fe200078e00ff */
[C---:B------:R-:W-:Y:S01]  /*2010*/  LOP3.LUT R14, R7.reuse, 0x6, R96, 0xf8, !PT ;  /* 0x00000006070e7812 */ /* 0x040fe200078ef860 */
[----:B------:R-:W-:Y:S01]  /*2020*/  UISETP.GT.U32.AND UP0, UPT, UR41, 0x5, UPT ;  /* 0x000000052900788c */ /* 0x000fe2000bf04070 */
[----:B------:R-:W-:Y:S01]  /*2030*/  ISETP.GE.AND P0, PT, R7, UR7, PT ;  /* 0x0000000707007c0c */ /* 0x000fe2000bf06270 */
[----:B------:R-:W-:Y:S01]  /*2040*/  ULDC.64 UR4, c[0x0][0x5d0] ;  /* 0x0001740000047ab9 */ /* 0x000fe20000000a00 */
[----:B------:R-:W-:Y:S01]  /*2050*/  SHF.R.S32.HI R15, RZ, 0x1f, R14 ;  /* 0x0000001fff0f7819 */ /* 0x000fe2000001140e */
[----:B------:R-:W-:Y:S01]  /*2060*/  ULDC UR10, c[0x0][0x284] ;  /* 0x0000a100000a7ab9 */ /* 0x000fe20000000800 */
[----:B------:R-:W-:Y:S01]  /*2070*/  IMAD R0, R13, UR4, RZ ;  /* 0x000000040d007c24 */ /* 0x000fe2000f8e02ff */
[----:B------:R-:W-:Y:S01]  /*2080*/  UISETP.LT.U32.AND UP0, UPT, UR43, 0x6, UP0 ;  /* 0x000000062b00788c */ /* 0x000fe20008701070 */
[----:B------:R-:W-:Y:S01]  /*2090*/  ISETP.GE.OR P0, PT, R3, UR10, P0 ;  /* 0x0000000a03007c0c */ /* 0x000fe20008706670 */
[----:B------:R-:W-:Y:S01]  /*20a0*/  UISETP.GE.U32.AND UP1, UPT, UR43, 0x6, UPT ;  /* 0x000000062b00788c */ /* 0x000fe2000bf26070 */
[C---:B------:R-:W-:Y:S01]  /*20b0*/  IMAD R9, R97.reuse, UR5, R0 ;  /* 0x0000000561097c24 */ /* 0x040fe2000f8e0200 */
[----:B------:R-:W-:Y:S01]  /*20c0*/  USEL UR6, URZ, 0x1, !UP0 ;  /* 0x000000013f067887 */ /* 0x000fe2000c000000 */
[----:B------:R-:W-:Y:S01]  /*20d0*/  IMAD.WIDE.U32 R4, R97, UR4, R14 ;  /* 0x0000000461047c25 */ /* 0x000fe2000f8e000e */
[----:B------:R-:W-:Y:S01]  /*20e0*/  UIMAD.WIDE.U32 UR4, UR41, -0x55555555, URZ ;  /* 0xaaaaaaab290478a5 */ /* 0x000fe2000f8e003f */
[----:B------:R-:W-:-:S02]  /*20f0*/  ULDC.64 UR8, c[0x0][0x5c8] ;  /* 0x0001720000087ab9 */ /* 0x000fc40000000a00 */
[----:B------:R-:W-:Y:S01]  /*2100*/  IMAD.WIDE R114, R109, 0x200, R22 ;  /* 0x000002006d727825 */ /* 0x000fe200078e0216 */
[----:B------:R-:W-:Y:S02]  /*2110*/  USHF.R.U32.HI UR4, URZ, 0x2, UR5 ;  /* 0x000000023f047899 */ /* 0x000fe40008011605 */
[----:B------:R-:W-:Y:S01]  /*2120*/  ULOP3.LUT UR40, UR40, UR6, URZ, 0x3c, !UPT ;  /* 0x0000000628287292 */ /* 0x000fe2000f8e3c3f */
[----:B------:R-:W-:Y:S01]  /*2130*/  IMAD R11, R115, UR8, RZ ;  /* 0x00000008730b7c24 */ /* 0x000fe2000f8e02ff */
[----:B------:R-:W-:Y:S01]  /*2140*/  UIMAD UR41, UR4, -0x6, UR41 ;  /* 0xfffffffa042978a4 */ /* 0x000fe2000f8e0229 */
[----:B------:R-:W-:Y:S01]  /*2150*/  IMAD.IADD R5, R5, 0x1, R9 ;  /* 0x0000000105057824 */ /* 0x000fe200078e0209 */
[----:B------:R-:W-:Y:S01]  /*2160*/  @UP1 ULOP3.LUT UR40, UR40, 0x1, UR4, 0x78, !UPT ;  /* 0x0000000128281892 */ /* 0x000fe2000f8e7804 */
[C---:B------:R-:W-:Y:S02]  /*2170*/  IMAD R11, R114.reuse, UR9, R11 ;  /* 0x00000009720b7c24 */ /* 0x040fe4000f8e020b */
[----:B------:R-:W-:-:S04]  /*2180*/  IMAD.WIDE.U32 R116, R114, UR8, R4 ;  /* 0x0000000872747c25 */ /* 0x000fc8000f8e0004 */
[----:B------:R-:W-:Y:S01]  /*2190*/  IMAD.MOV.U32 R10, RZ, RZ, -0x1 ;  /* 0xffffffffff0a7424 */ /* 0x000fe200078e00ff */
[----:B------:R-:W-:Y:S06]  /*21a0*/  @P0 BRA `(.L_x_28) ;  /* 0x00000050006c0947 */ /* 0x000fec0003800000 */
[----:B-----5:R-:W-:Y:S01]  /*21b0*/  FSETP.NEU.AND P0, PT, R88, RZ, PT ;  /* 0x000000ff5800720b */ /* 0x020fe20003f0d000 */
[----:B------:R-:W-:Y:S01]  /*21c0*/  IMAD.IADD R3, R108, 0x1, -R3 ;  /* 0x000000016c037824 */ /* 0x000fe200078e0a03 */
[----:B------:R-:W-:Y:S01]  /*21d0*/  BSSY B0, `(.L_x_28) ;  /* 0x0000518000007945 */ /* 0x000fe20003800000 */
[----:B------:R-:W-:Y:S02]  /*21e0*/  IMAD.IADD R0, R94, 0x1, -R7 ;  /* 0x000000015e007824 */ /* 0x000fe400078e0a07 */
[----:B------:R-:W-:Y:S01]  /*21f0*/  IMAD.IADD R109, R117, 0x1, R11 ;  /* 0x00000001756d7824 */ /* 0x000fe200078e020b */
[----:B------:R-:W-:-:S04]  /*2200*/  ISETP.GT.AND P1, PT, R3, RZ, PT ;  /* 0x000000ff0300720c */ /* 0x000fc80003f24270 */
[----:B------:R-:W-:-:S03]  /*2210*/  ISETP.GT.AND P3, PT, R0, RZ, P1 ;  /* 0x000000ff0000720c */ /* 0x000fc60000f64270 */
[----:B------:R-:W-:Y:S10]  /*2220*/  @!P0 BRA `(.L_x_29) ;  /* 0x00000038002c8947 */ /* 0x000ff40003800000 */
[----:B------:R-:W0:Y:S01]  /*2230*/  LDC.64 R120, c[0x0][0x5b8] ;  /* 0x00016e00ff787b82 */ /* 0x000e220000000a00 */
[----:B------:R-:W-:-:S07]  /*2240*/  ULDC.64 UR4, c[0x0][0x5c0] ;  /* 0x0001700000047ab9 */ /* 0x000fce0000000a00 */
[----:B------:R-:W1:Y:S08]  /*2250*/  LDC.64 R122, c[0x0][0x5b0] ;  /* 0x00016c00ff7a7b82 */ /* 0x000e700000000a00 */
[----:B------:R-:W2:Y:S01]  /*2260*/  LDC.64 R20, c[0x0][0x5a8] ;  /* 0x00016a00ff147b82 */ /* 0x000ea20000000a00 */
[-C--:B0-----:R-:W-:Y:S02]  /*2270*/  IMAD R4, R13, R120.reuse, RZ ;  /* 0x000000780d047224 */ /* 0x081fe400078e02ff */
[----:B------:R-:W-:-:S04]  /*2280*/  IMAD.WIDE.U32 R118, R97, R120, R14 ;  /* 0x0000007861767225 */ /* 0x000fc800078e000e */
[----:B------:R-:W-:Y:S02]  /*2290*/  IMAD R113, R97, R121, R4 ;  /* 0x0000007961717224 */ /* 0x000fe400078e0204 */
[-C--:B-1----:R-:W-:Y:S02]  /*22a0*/  IMAD R4, R115, R122.reuse, RZ ;  /* 0x0000007a73047224 */ /* 0x082fe400078e02ff */
[----:B------:R-:W-:Y:S02]  /*22b0*/  IMAD.IADD R9, R119, 0x1, R113 ;  /* 0x0000000177097824 */ /* 0x000fe400078e0271 */
[----:B------:R-:W-:Y:S02]  /*22c0*/  IMAD.MOV.U32 R8, RZ, RZ, R118 ;  /* 0x000000ffff087224 */ /* 0x000fe400078e0076 */
[C---:B------:R-:W-:Y:S02]  /*22d0*/  IMAD R117, R114.reuse, R123, R4 ;  /* 0x0000007b72757224 */ /* 0x040fe400078e0204 */
[----:B------:R-:W-:-:S04]  /*22e0*/  IMAD.WIDE.U32 R6, R114, R122, R8 ;  /* 0x0000007a72067225 */ /* 0x000fc800078e0008 */
[----:B------:R-:W-:Y:S01]  /*22f0*/  IMAD.IADD R5, R7, 0x1, R117 ;  /* 0x0000000107057824 */ /* 0x000fe200078e0275 */
[----:B--2---:R-:W-:-:S04]  /*2300*/  LEA R4, P0, R6, R20, 0x1 ;  /* 0x0000001406047211 */ /* 0x004fc800078008ff */
[----:B------:R-:W-:-:S05]  /*2310*/  LEA.HI.X R5, R6, R21, R5, 0x1, P0 ;  /* 0x0000001506057211 */ /* 0x000fca00000f0c05 */
[----:B------:R-:W2:Y:S01]  /*2320*/  @P3 LDG.E.LTC128B.U16 R11, desc[UR38][R4.64] ;  /* 0x00000026040b3981 */ /* 0x000ea2000c1e1520 */
[----:B------:R-:W-:Y:S01]  /*2330*/  LEA R6, P0, R116, UR4, 0x1 ;  /* 0x0000000474067c11 */ /* 0x000fe2000f8008ff */
[----:B------:R-:W-:Y:S01]  /*2340*/  IMAD.WIDE.U32 R12, R114, R122, R14 ;  /* 0x0000007a720c7225 */ /* 0x000fe200078e000e */
[----:B------:R-:W-:Y:S01]  /*2350*/  ISETP.GT.AND P2, PT, R0, 0x1, P1 ;  /* 0x000000010000780c */ /* 0x000fe20000f44270 */
[----:B------:R-:W-:Y:S02]  /*2360*/  BSSY B1, `(.L_x_30) ;  /* 0x0000010000017945 */ /* 0x000fe40003800000 */
[----:B------:R-:W-:Y:S02]  /*2370*/  IMAD.IADD R13, R117, 0x1, R13 ;  /* 0x00000001750d7824 */ /* 0x000fe400078e020d */
[----:B------:R-:W-:-:S04]  /*2380*/  IMAD.WIDE.U32 R110, R97, R120, R12 ;  /* 0x00000078616e7225 */ /* 0x000fc800078e000c */
[----:B------:R-:W-:Y:S01]  /*2390*/  IMAD.IADD R13, R113, 0x1, R111 ;  /* 0x00000001710d7824 */ /* 0x000fe200078e026f */
[----:B------:R-:W-:Y:S01]  /*23a0*/  SHF.L.U64.HI R111, R122, 0x3, R123 ;  /* 0x000000037a6f7819 */ /* 0x000fe2000001027b */
[----:B--2---:R-:W-:-:S04]  /*23b0*/  IMAD.U32 R7, R11, 0x10000, RZ ;  /* 0x000100000b077824 */ /* 0x004fc800078e00ff */
[----:B------:R-:W-:-:S04]  /*23c0*/  FMUL R7, R7, R88 ;  /* 0x0000005807077220 */ /* 0x000fc80000400000 */
[----:B------:R-:W-:-:S05]  /*23d0*/  FFMA R7, R72, R19, R7 ;  /* 0x0000001348077223 */ /* 0x000fca0000000007 */
[----:B------:R-:W-:Y:S02]  /*23e0*/  F2FP.BF16.F32.PACK_AB R72, RZ, R7 ;  /* 0x00000007ff48723e */ /* 0x000fe400000010ff */
[----:B------:R-:W-:Y:S02]  /*23f0*/  LEA.HI.X R7, R116, UR5, R109, 0x1, P0 ;  /* 0x0000000574077c11 */ /* 0x000fe400080f0c6d */
[----:B------:R-:W-:-:S03]  /*2400*/  LEA R12, P0, R110, R20, 0x1 ;  /* 0x000000146e0c7211 */ /* 0x000fc600078008ff */
[----:B------:R0:W-:Y:S01]  /*2410*/  @P3 STG.E.U16 desc[UR38][R6.64], R72 ;  /* 0x0000004806003986 */ /* 0x0001e2000c101526 */
[----:B------:R-:W-:Y:S01]  /*2420*/  LEA.HI.X R13, R110, R21, R13, 0x1, P0 ;  /* 0x000000156e0d7211 */ /* 0x000fe200000f0c0d */
[----:B------:R-:W-:Y:S01]  /*2430*/  IMAD.SHL.U32 R110, R122, 0x8, RZ ;  /* 0x000000087a6e7824 */ /* 0x000fe200078e00ff */
[----:B------:R-:W-:Y:S07]  /*2440*/  @!P2 BRA `(.L_x_31) ;  /* 0x000000000004a947 */ /* 0x000fee0003800000 */
[----:B------:R1:W5:Y:S02]  /*2450*/  LDG.E.LTC128B.U16 R11, desc[UR38][R12.64+0x2] ;  /* 0x000002260c0b7981 */ /* 0x000364000c1e1520 */
.L_x_31:
[----:B------:R-:W-:Y:S05]  /*2460*/  BSYNC B1 ;  /* 0x0000000000017941 */ /* 0x000fea0003800000 */
.L_x_30:
[----:B------:R-:W-:Y:S01]  /*2470*/  IMAD.WIDE.U32 R110, R114, R122, R110 ;  /* 0x0000007a726e7225 */ /* 0x000fe200078e006e */
[----:B------:R-:W-:-:S03]  /*2480*/  ISETP.GT.AND P0, PT, R3, 0x8, PT ;  /* 0x000000080300780c */ /* 0x000fc60003f04270 */
[----:B-----5:R-:W-:Y:S01]  /*2490*/  IMAD.U32 R109, R11, 0x10000, RZ ;  /* 0x000100000b6d7824 */ /* 0x020fe200078e00ff */
[----:B------:R-:W-:Y:S01]  /*24a0*/  IADD3 R118, P4, R118, R110, RZ ;  /* 0x0000006e76767210 */ /* 0x000fe20007f9e0ff */
[----:B------:R-:W-:Y:S01]  /*24b0*/  IMAD.IADD R117, R117, 0x1, R111 ;  /* 0x0000000175757824 */ /* 0x000fe200078e026f */
[----:B------:R-:W-:Y:S01]  /*24c0*/  ISETP.GT.AND P3, PT, R0, RZ, P0 ;  /* 0x000000ff0000720c */ /* 0x000fe20000764270 */
[----:B------:R-:W-:Y:S01]  /*24d0*/  FMUL R8, R109, R88 ;  /* 0x000000586d087220 */ /* 0x000fe20000400000 */
[----:B------:R-:W-:Y:S01]  /*24e0*/  PRMT R109, R11, 0x7610, R109 ;  /* 0x000076100b6d7816 */ /* 0x000fe2000000006d */
[----:B------:R-:W-:Y:S02]  /*24f0*/  IMAD.X R9, R117, 0x1, R9, P4 ;  /* 0x0000000175097824 */ /* 0x000fe400020e0609 */
[----:B------:R-:W-:Y:S01]  /*2500*/  FFMA R73, R73, R19, R8 ;  /* 0x0000001349497223 */ /* 0x000fe20000000008 */
[----:B------:R-:W-:-:S04]  /*2510*/  LEA R8, P4, R118, R20, 0x1 ;  /* 0x0000001476087211 */ /* 0x000fc800078808ff */
[----:B------:R-:W-:Y:S02]  /*2520*/  F2FP.BF16.F32.PACK_AB R73, RZ, R73 ;  /* 0x00000049ff49723e */ /* 0x000fe400000010ff */
[----:B------:R-:W-:-:S03]  /*2530*/  LEA.HI.X R9, R118, R21, R9, 0x1, P4 ;  /* 0x0000001576097211 */ /* 0x000fc600020f0c09 */
[----:B------:R2:W-:Y:S04]  /*2540*/  @P2 STG.E.U16 desc[UR38][R6.64+0x2], R73 ;  /* 0x0000024906002986 */ /* 0x0005e8000c101526 */
[----:B------:R-:W3:Y:S01]  /*2550*/  @P3 LDG.E.LTC128B.U16 R109, desc[UR38][R8.64] ;  /* 0x00000026086d3981 */ /* 0x000ee2000c1e1520 */
[----:B0-----:R-:W-:Y:S01]  /*2560*/  IADD3 R72, P2, R14, R110, RZ ;  /* 0x0000006e0e487210 */ /* 0x001fe20007f5e0ff */
[----:B------:R-:W-:Y:S01]  /*2570*/  BSSY B1, `(.L_x_32) ;  /* 0x0000011000017945 */ /* 0x000fe20003800000 */
[----:B------:R-:W-:-:S03]  /*2580*/  LEA R110, P4, R92, R6, 0x1 ;  /* 0x000000065c6e7211 */ /* 0x000fc600078808ff */
[----:B--2---:R-:W-:Y:S01]  /*2590*/  IMAD.X R73, R15, 0x1, R117, P2 ;  /* 0x000000010f497824 */ /* 0x004fe200010e0675 */
[----:B------:R-:W-:Y:S01]  /*25a0*/  ISETP.GT.AND P2, PT, R0, 0x1, P0 ;  /* 0x000000010000780c */ /* 0x000fe20000744270 */
[----:B------:R-:W-:Y:S01]  /*25b0*/  IMAD.WIDE.U32 R72, R97, R120, R72 ;  /* 0x0000007861487225 */ /* 0x000fe200078e0048 */
[----:B------:R-:W-:-:S03]  /*25c0*/  SHF.L.U64.HI R97, R92, 0x1, R95 ;  /* 0x000000015c617819 */ /* 0x000fc6000001025f */
[----:B------:R-:W-:Y:S01]  /*25d0*/  IMAD.IADD R15, R113, 0x1, R73 ;  /* 0x00000001710f7824 */ /* 0x000fe200078e0249 */
[----:B------:R-:W-:Y:S01]  /*25e0*/  LEA R14, P5, R72, R20, 0x1 ;  /* 0x00000014480e7211 */ /* 0x000fe200078a08ff */
[----:B------:R-:W-:-:S03]  /*25f0*/  IMAD.X R111, R97, 0x1, R7, P4 ;  /* 0x00000001616f7824 */ /* 0x000fc600020e0607 */
[----:B------:R-:W-:Y:S01]  /*2600*/  LEA.HI.X R15, R72, R21, R15, 0x1, P5 ;  /* 0x00000015480f7211 */ /* 0x000fe200028f0c0f */
[----:B---3--:R-:W-:-:S04]  /*2610*/  IMAD.U32 R11, R109, 0x10000, RZ ;  /* 0x000100006d0b7824 */ /* 0x008fc800078e00ff */
[----:B------:R-:W-:-:S04]  /*2620*/  FMUL R11, R11, R88 ;  /* 0x000000580b0b7220 */ /* 0x000fc80000400000 */
[----:B------:R-:W-:-:S05]  /*2630*/  FFMA R11, R74, R19, R11 ;  /* 0x000000134a0b7223 */ /* 0x000fca000000000b */
[----:B------:R-:W-:-:S05]  /*2640*/  F2FP.BF16.F32.PACK_AB R11, RZ, R11 ;  /* 0x0000000bff0b723e */ /* 0x000fca00000010ff */
[----:B------:R0:W-:Y:S01]  /*2650*/  @P3 STG.E.U16 desc[UR38][R110.64], R11 ;  /* 0x0000000b6e003986 */ /* 0x0001e2000c101526 */
[----:B------:R-:W-:Y:S05]  /*2660*/  @!P2 BRA `(.L_x_33) ;  /* 0x000000000004a947 */ /* 0x000fea0003800000 */
[----:B------:R2:W5:Y:S02]  /*2670*/  LDG.E.LTC128B.U16 R109, desc[UR38][R14.64+0x2] ;  /* 0x000002260e6d7981 */ /* 0x000564000c1e1520 */
.L_x_33:
[----:B------:R-:W-:Y:S05]  /*2680*/  BSYNC B1 ;  /* 0x0000000000017941 */ /* 0x000fea0003800000 */
.L_x_32:
[----:B0----5:R-:W-:Y:S01]  /*2690*/  IMAD.U32 R11, R109, 0x10000, RZ ;  /* 0x000100006d0b7824 */ /* 0x021fe200078e00ff */
[----:B------:R-:W-:Y:S01]  /*26a0*/  ISETP.GT.AND P3, PT, R0, 0x8, P1 ;  /* 0x000000080000780c */ /* 0x000fe20000f64270 */
[----:B------:R-:W-:Y:S01]  /*26b0*/  @P2 IMAD.MOV.U32 R21, RZ, RZ, R111 ;  /* 0x000000ffff152224 */ /* 0x000fe200078e006f */
[----:B------:R-:W-:Y:S01]  /*26c0*/  BSSY B1, `(.L_x_34) ;  /* 0x0000009000017945 */ /* 0x000fe20003800000 */
[----:B------:R-:W-:-:S04]  /*26d0*/  FMUL R20, R11, R88 ;  /* 0x000000580b147220 */ /* 0x000fc80000400000 */
[----:B------:R-:W-:-:S05]  /*26e0*/  FFMA R20, R75, R19, R20 ;  /* 0x000000134b147223 */ /* 0x000fca0000000014 */
[----:B------:R-:W-:-:S04]  /*26f0*/  F2FP.BF16.F32.PACK_AB R20, RZ, R20 ;  /* 0x00000014ff14723e */ /* 0x000fc800000010ff */
[----:B------:R-:W-:Y:S01]  /*2700*/  PRMT R11, R20, 0x7610, R11 ;  /* 0x00007610140b7816 */ /* 0x000fe2000000000b */
[----:B------:R-:W-:-:S05]  /*2710*/  @P2 IMAD.MOV.U32 R20, RZ, RZ, R110 ;  /* 0x000000ffff142224 */ /* 0x000fca00078e006e */
[----:B------:R0:W-:Y:S01]  /*2720*/  @P2 STG.E.U16 desc[UR38][R20.64+0x2], R11 ;  /* 0x0000020b14002986 */ /* 0x0001e2000c101526 */
[----:B------:R-:W-:Y:S05]  /*2730*/  @!P3 BRA `(.L_x_35) ;  /* 0x000000000004b947 */ /* 0x000fea0003800000 */
[----:B------:R3:W5:Y:S02]  /*2740*/  LDG.E.LTC128B.U16 R109, desc[UR38][R12.64+0x10] ;  /* 0x000010260c6d7981 */ /* 0x000764000c1e1520 */
.L_x_35:
[----:B------:R-:W-:Y:S05]  /*2750*/  BSYNC B1 ;  /* 0x0000000000017941 */ /* 0x000fea0003800000 */
.L_x_34:
[----:B0----5:R-:W-:Y:S01]  /*2760*/  IMAD.U32 R11, R109, 0x10000, RZ ;  /* 0x000100006d0b7824 */ /* 0x021fe200078e00ff */
[----:B------:R-:W-:Y:S01]  /*2770*/  ISETP.GT.AND P2, PT, R0, 0x9, P1 ;  /* 0x000000090000780c */ /* 0x000fe20000f44270 */
[----:B------:R-:W-:Y:S02]  /*2780*/  BSSY B1, `(.L_x_36) ;  /* 0x0000007000017945 */ /* 0x000fe40003800000 */
[----:B------:R-:W-:-:S04]  /*2790*/  FMUL R11, R11, R88 ;  /* 0x000000580b0b7220 */ /* 0x000fc80000400000 */
[----:B------:R-:W-:-:S05]  /*27a0*/  FFMA R11, R76, R19, R11 ;  /* 0x000000134c0b7223 */ /* 0x000fca000000000b */
[----:B------:R-:W-:-:S05]  /*27b0*/  F2FP.BF16.F32.PACK_AB R11, RZ, R11 ;  /* 0x0000000bff0b723e */ /* 0x000fca00000010ff */
[----:B------:R0:W-:Y:S01]  /*27c0*/  @P3 STG.E.U16 desc[UR38][R6.64+0x10], R11 ;  /* 0x0000100b06003986 */ /* 0x0001e2000c101526 */
[----:B------:R-:W-:Y:S05]  /*27d0*/  @!P2 BRA `(.L_x_37) ;  /* 0x000000000004a947 */ /* 0x000fea0003800000 */
[----:B------:R4:W5:Y:S02]  /*27e0*/  LDG.E.LTC128B.U16 R109, desc[UR38][R12.64+0x12] ;  /* 0x000012260c6d7981 */ /* 0x000964000c1e1520 */
.L_x_37:
[----:B------:R-:W-:Y:S05]  /*27f0*/  BSYNC B1 ;  /* 0x0000000000017941 */ /* 0x000fea0003800000 */
.L_x_36:
        /* <DEDUP_REMOVED lines=9> */
.L_x_39:
[----:B------:R-:W-:Y:S05]  /*2890*/  BSYNC B1 ;  /* 0x0000000000017941 */ /* 0x000fea0003800000 */
.L_x_38:
[----:B-----5:R-:W-:Y:S01]  /*28a0*/  IMAD.U32 R11, R109, 0x10000, RZ ;  /* 0x000100006d0b7824 */ /* 0x020fe200078e00ff */
[----:B------:R-:W-:Y:S01]  /*28b0*/  ISETP.GT.AND P2, PT, R0, 0x9, P0 ;  /* 0x000000090000780c */ /* 0x000fe20000744270 */
[----:B0-----:R-:W-:Y:S01]  /*28c0*/  @P3 IMAD.MOV.U32 R20, RZ, RZ, R110 ;  /* 0x000000ffff143224 */ /* 0x001fe200078e006e */
[----:B------:R-:W-:Y:S01]  /*28d0*/  BSSY B1, `(.L_x_40) ;  /* 0x0000008000017945 */ /* 0x000fe20003800000 */
[----:B------:R-:W-:Y:S01]  /*28e0*/  FMUL R11, R11, R88 ;  /* 0x000000580b0b7220 */ /* 0x000fe20000400000 */
[----:B------:R-:W-:-:S03]  /*28f0*/  @P3 IMAD.MOV.U32 R21, RZ, RZ, R111 ;  /* 0x000000ffff153224 */ /* 0x000fc600078e006f */
[----:B------:R-:W-:-:S05]  /*2900*/  FFMA R11, R78, R19, R11 ;  /* 0x000000134e0b7223 */ /* 0x000fca000000000b */
[----:B------:R-:W-:-:S05]  /*2910*/  F2FP.BF16.F32.PACK_AB R11, RZ, R11 ;  /* 0x0000000bff0b723e */ /* 0x000fca00000010ff */
[----:B------:R0:W-:Y:S01]  /*2920*/  @P3 STG.E.U16 desc[UR38][R20.64+0x10], R11 ;  /* 0x0000100b14003986 */ /* 0x0001e2000c101526 */
[----:B------:R-:W-:Y:S05]  /*2930*/  @!P2 BRA `(.L_x_41) ;  /* 0x000000000004a947 */ /* 0x000fea0003800000 */
[----:B------:R0:W5:Y:S02]  /*2940*/  LDG.E.LTC128B.U16 R109, desc[UR38][R14.64+0x12] ;  /* 0x000012260e6d7981 */ /* 0x000164000c1e1520 */
.L_x_41:
[----:B------:R-:W-:Y:S05]  /*2950*/  BSYNC B1 ;  /* 0x0000000000017941 */ /* 0x000fea0003800000 */
.L_x_40:
        /* <DEDUP_REMOVED lines=12> */
.L_x_43:
[----:B------:R-:W-:Y:S05]  /*2a20*/  BSYNC B1 ;  /* 0x0000000000017941 */ /* 0x000fea0003800000 */
.L_x_42:
        /* <DEDUP_REMOVED lines=9> */
.L_x_45:
[----:B------:R-:W-:Y:S05]  /*2ac0*/  BSYNC B1 ;  /* 0x0000000000017941 */ /* 0x000fea0003800000 */
.L_x_44:
        /* <DEDUP_REMOVED lines=9> */
.L_x_47:
[----:B------:R-:W-:Y:S05]  /*2b60*/  BSYNC B1 ;  /* 0x0000000000017941 */ /* 0x000fea0003800000 */
.L_x_46:
        /* <DEDUP_REMOVED lines=11> */
.L_x_49:
[----:B------:R-:W-:Y:S05]  /*2c20*/  BSYNC B1 ;  /* 0x0000000000017941 */ /* 0x000fea0003800000 */
.L_x_48:
        /* <DEDUP_REMOVED lines=12> */
.L_x_51:
[----:B------:R-:W-:Y:S05]  /*2cf0*/  BSYNC B1 ;  /* 0x0000000000017941 */ /* 0x000fea0003800000 */
.L_x_50:
        /* <DEDUP_REMOVED lines=9> */
.L_x_53:
[----:B------:R-:W-:Y:S05]  /*2d90*/  BSYNC B1 ;  /* 0x0000000000017941 */ /* 0x000fea0003800000 */
.L_x_52:
[----:B0----5:R-:W-:Y:S01]  /*2da0*/  IMAD.U32 R11, R109, 0x10000, RZ ;  /* 0x000100006d0b7824 */ /* 0x021fe200078e00ff */
[----:B------:R-:W-:Y:S01]  /*2db0*/  ISETP.GT.AND P2, PT, R0, 0x18, P0 ;  /* 0x000000180000780c */ /* 0x000fe20000744270 */
[----:B------:R-:W-:Y:S02]  /*2dc0*/  BSSY B1, `(.L_x_54) ;  /* 0x0000007000017945 */ /* 0x000fe40003800000 */
[----:B-1-34-:R-:W-:-:S04]  /*2dd0*/  FMUL R12, R11, R88 ;  /* 0x000000580b0c7220 */ /* 0x01afc80000400000 */
[----:B------:R-:W-:-:S05]  /*2de0*/  FFMA R12, R85, R19, R12 ;  /* 0x00000013550c7223 */ /* 0x000fca000000000c */
[----:B------:R-:W-:-:S05]  /*2df0*/  F2FP.BF16.F32.PACK_AB R12, RZ, R12 ;  /* 0x0000000cff0c723e */ /* 0x000fca00000010ff */
[----:B------:R0:W-:Y:S01]  /*2e00*/  @P1 STG.E.U16 desc[UR38][R6.64+0x32], R12 ;  /* 0x0000320c06001986 */ /* 0x0001e2000c101526 */
[----:B------:R-:W-:Y:S05]  /*2e10*/  @!P2 BRA `(.L_x_55) ;  /* 0x000000000004a947 */ /* 0x000fea0003800000 */
[----:B------:R1:W5:Y:S02]  /*2e20*/  LDG.E.LTC128B.U16 R109, desc[UR38][R14.64+0x30] ;  /* 0x000030260e6d7981 */ /* 0x000364000c1e1520 */
.L_x_55:
[----:B------:R-:W-:Y:S05]  /*2e30*/  BSYNC B1 ;  /* 0x0000000000017941 */ /* 0x000fea0003800000 */
.L_x_54:
        /* <DEDUP_REMOVED lines=11> */
.L_x_57:
[----:B------:R-:W-:Y:S05]  /*2ef0*/  BSYNC B1 ;  /* 0x0000000000017941 */ /* 0x000fea0003800000 */
.L_x_56:
[----:B0----5:R-:W-:Y:S01]  /*2f00*/  IMAD.U32 R11, R109, 0x10000, RZ ;  /* 0x000100006d0b7824 */ /* 0x021fe200078e00ff */
[----:B------:R-:W-:Y:S01]  /*2f10*/  ISETP.GT.AND P1, PT, R3, 0x80, PT ;  /* 0x000000800300780c */ /* 0x000fe20003f24270 */
[----:B-123--:R-:W-:Y:S01]  /*2f20*/  @P0 IMAD.MOV.U32 R14, RZ, RZ, R110 ;  /* 0x000000ffff0e0224 */ /* 0x00efe200078e006e */
[----:B------:R-:W-:Y:S01]  /*2f30*/  BSSY B1, `(.L_x_58) ;  /* 0x000000b000017945 */ /* 0x000fe20003800000 */
[----:B------:R-:W-:Y:S01]  /*2f40*/  FMUL R12, R11, R88 ;  /* 0x000000580b0c7220 */ /* 0x000fe20000400000 */
[----:B------:R-:W-:Y:S01]  /*2f50*/  @P0 IMAD.MOV.U32 R15, RZ, RZ, R111 ;  /* 0x000000ffff0f0224 */ /* 0x000fe200078e006f */
[----:B------:R-:W-:Y:S02]  /*2f60*/  ISETP.GT.AND P3, PT, R0, RZ, P1 ;  /* 0x000000ff0000720c */ /* 0x000fe40000f64270 */
[----:B------:R-:W-:-:S05]  /*2f70*/  FFMA R12, R87, R19, R12 ;  /* 0x00000013570c7223 */ /* 0x000fca000000000c */
[----:B------:R-:W-:Y:S02]  /*2f80*/  F2FP.BF16.F32.PACK_AB R11, RZ, R12 ;  /* 0x0000000cff0b723e */ /* 0x000fe400000010ff */
[----:B------:R-:W-:-:S03]  /*2f90*/  IADD3 R12, P2, R4, R89, RZ ;  /* 0x00000059040c7210 */ /* 0x000fc60007f5e0ff */
[----:B------:R0:W-:Y:S02]  /*2fa0*/  @P0 STG.E.U16 desc[UR38][R14.64+0x32], R11 ;  /* 0x0000320b0e000986 */ /* 0x0001e4000c101526 */
[----:B------:R-:W-:Y:S01]  /*2fb0*/  IMAD.X R13, R5, 0x1, R90, P2 ;  /* 0x00000001050d7824 */ /* 0x000fe200010e065a */
[----:B------:R-:W-:Y:S07]  /*2fc0*/  @!P3 BRA `(.L_x_59) ;  /* 0x000000000004b947 */ /* 0x000fee0003800000 */
[----:B------:R1:W5:Y:S02]  /*2fd0*/  LDG.E.LTC128B.U16 R109, desc[UR38][R12.64] ;  /* 0x000000260c6d7981 */ /* 0x000364000c1e1520 */
.L_x_59:
[----:B------:R-:W-:Y:S05]  /*2fe0*/  BSYNC B1 ;  /* 0x0000000000017941 */ /* 0x000fea0003800000 */
.L_x_58:
[----:B0----5:R-:W-:Y:S01]  /*2ff0*/  IMAD.U32 R11, R109, 0x10000, RZ ;  /* 0x000100006d0b7824 */ /* 0x021fe200078e00ff */
[----:B------:R-:W-:Y:S01]  /*3000*/  IADD3 R14, P0, R6, R91, RZ ;  /* 0x0000005b060e7210 */ /* 0x000fe20007f1e0ff */
[----:B------:R-:W-:Y:S01]  /*3010*/  BSSY B1, `(.L_x_60) ;  /* 0x000000d000017945 */ /* 0x000fe20003800000 */
[----:B------:R-:W-:Y:S01]  /*3020*/  ISETP.GT.AND P2, PT, R0, 0x1, P1 ;  /* 0x000000010000780c */ /* 0x000fe20000f44270 */
[----:B------:R-:W-:Y:S02]  /*3030*/  FMUL R11, R11, R88 ;  /* 0x000000580b0b7220 */ /* 0x000fe40000400000 */
[----:B------:R-:W-:Y:S02]  /*3040*/  IMAD.X R15, R7, 0x1, R93, P0 ;  /* 0x00000001070f7824 */ /* 0x000fe400000e065d */
[----:B------:R-:W-:-:S05]  /*3050*/  FFMA R11, R56, R19, R11 ;  /* 0x00000013380b7223 */ /* 0x000fca000000000b */
[----:B------:R-:W-:-:S04]  /*3060*/  F2FP.BF16.F32.PACK_AB R11, RZ, R11 ;  /* 0x0000000bff0b723e */ /* 0x000fc800000010ff */
[----:B------:R-:W-:Y:S02]  /*3070*/  PRMT R20, R11, 0x7610, R20 ;  /* 0x000076100b147816 */ /* 0x000fe40000000014 */
[----:B------:R-:W-:-:S03]  /*3080*/  LOP3.LUT R11, R89, 0x2, RZ, 0xfc, !PT ;  /* 0x00000002590b7812 */ /* 0x000fc600078efcff */
[----:B------:R0:W-:Y:S01]  /*3090*/  @P3 STG.E.U16 desc[UR38][R14.64], R20 ;  /* 0x000000140e003986 */ /* 0x0001e2000c101526 */
[----:B------:R-:W-:Y:S05]  /*30a0*/  @!P2 BRA `(.L_x_61) ;  /* 0x00000000000ca947 */ /* 0x000fea0003800000 */
[----:B0-----:R-:W-:-:S05]  /*30b0*/  IADD3 R20, P0, R11, R4, RZ ;  /* 0x000000040b147210 */ /* 0x001fca0007f1e0ff */
[----:B------:R-:W-:-:S05]  /*30c0*/  IMAD.X R21, R5, 0x1, R90, P0 ;  /* 0x0000000105157824 */ /* 0x000fca00000e065a */
[----:B------:R2:W5:Y:S03]  /*30d0*/  LDG.E.LTC128B.U16 R109, desc[UR38][R20.64] ;  /* 0x00000026146d7981 */ /* 0x000566000c1e1520 */
.L_x_61:
[----:B------:R-:W-:Y:S05]  /*30e0*/  BSYNC B1 ;  /* 0x0000000000017941 */ /* 0x000fea0003800000 */
.L_x_60:
[----:B--2--5:R-:W-:Y:S01]  /*30f0*/  IMAD.U32 R21, R109, 0x10000, RZ ;  /* 0x000100006d157824 */ /* 0x024fe200078e00ff */
[----:B------:R-:W-:Y:S01]  /*3100*/  IADD3 R56, P4, R6, R100, RZ ;  /* 0x0000006406387210 */ /* 0x000fe20007f9e0ff */
[----:B------:R-:W-:Y:S01]  /*3110*/  BSSY B1, `(.L_x_62) ;  /* 0x000000d000017945 */ /* 0x000fe20003800000 */
[----:B------:R-:W-:Y:S01]  /*3120*/  ISETP.GT.AND P0, PT, R3, 0x88, PT ;  /* 0x000000880300780c */ /* 0x000fe20003f04270 */
[----:B0-----:R-:W-:-:S03]  /*3130*/  FMUL R20, R21, R88 ;  /* 0x0000005815147220 */ /* 0x001fc60000400000 */
[----:B------:R-:W-:Y:S01]  /*3140*/  ISETP.GT.AND P3, PT, R0, RZ, P0 ;  /* 0x000000ff0000720c */ /* 0x000fe20000764270 */
[----:B------:R-:W-:Y:S01]  /*3150*/  FFMA R20, R57, R19, R20 ;  /* 0x0000001339147223 */ /* 0x000fe20000000014 */
[----:B------:R-:W-:-:S04]  /*3160*/  IMAD.X R57, R7, 0x1, R93, P4 ;  /* 0x0000000107397824 */ /* 0x000fc800020e065d */
[----:B------:R-:W-:Y:S02]  /*3170*/  F2FP.BF16.F32.PACK_AB R21, RZ, R20 ;  /* 0x00000014ff15723e */ /* 0x000fe400000010ff */
[----:B------:R-:W-:Y:S02]  /*3180*/  IADD3 R20, P4, R8, R89, RZ ;  /* 0x0000005908147210 */ /* 0x000fe40007f9e0ff */
[----:B------:R-:W-:-:S03]  /*3190*/  PRMT R72, R21, 0x7610, R72 ;  /* 0x0000761015487816 */ /* 0x000fc60000000048 */
[----:B------:R-:W-:Y:S02]  /*31a0*/  IMAD.X R21, R9, 0x1, R90, P4 ;  /* 0x0000000109157824 */ /* 0x000fe400020e065a */
[----:B------:R0:W-:Y:S01]  /*31b0*/  @P2 STG.E.U16 desc[UR38][R56.64], R72 ;  /* 0x0000004838002986 */ /* 0x0001e2000c101526 */
[----:B------:R-:W-:Y:S05]  /*31c0*/  @!P3 BRA `(.L_x_63) ;  /* 0x000000000004b947 */ /* 0x000fea0003800000 */
[----:B------:R2:W5:Y:S02]  /*31d0*/  LDG.E.LTC128B.U16 R109, desc[UR38][R20.64] ;  /* 0x00000026146d7981 */ /* 0x000564000c1e1520 */
.L_x_63:
[----:B------:R-:W-:Y:S05]  /*31e0*/  BSYNC B1 ;  /* 0x0000000000017941 */ /* 0x000fea0003800000 */
.L_x_62:
[----:B0----5:R-:W-:Y:S01]  /*31f0*/  IMAD.U32 R57, R109, 0x10000, RZ ;  /* 0x000100006d397824 */ /* 0x021fe200078e00ff */
[----:B------:R-:W-:Y:S01]  /*3200*/  IADD3 R56, P4, R110, R91, RZ ;  /* 0x0000005b6e387210 */ /* 0x000fe20007f9e0ff */
[----:B------:R-:W-:Y:S01]  /*3210*/  BSSY B1, `(.L_x_64) ;  /* 0x000000b000017945 */ /* 0x000fe20003800000 */
[----:B------:R-:W-:Y:S01]  /*3220*/  ISETP.GT.AND P2, PT, R0, 0x1, P0 ;  /* 0x000000010000780c */ /* 0x000fe20000744270 */
[----:B------:R-:W-:-:S04]  /*3230*/  FMUL R57, R57, R88 ;  /* 0x0000005839397220 */ /* 0x000fc80000400000 */
[----:B------:R-:W-:-:S05]  /*3240*/  FFMA R57, R58, R19, R57 ;  /* 0x000000133a397223 */ /* 0x000fca0000000039 */
[----:B------:R-:W-:Y:S01]  /*3250*/  F2FP.BF16.F32.PACK_AB R58, RZ, R57 ;  /* 0x00000039ff3a723e */ /* 0x000fe200000010ff */
[----:B------:R-:W-:-:S05]  /*3260*/  IMAD.X R57, R111, 0x1, R93, P4 ;  /* 0x000000016f397824 */ /* 0x000fca00020e065d */
[----:B------:R0:W-:Y:S01]  /*3270*/  @P3 STG.E.U16 desc[UR38][R56.64], R58 ;  /* 0x0000003a38003986 */ /* 0x0001e2000c101526 */
[----:B------:R-:W-:Y:S05]  /*3280*/  @!P2 BRA `(.L_x_65) ;  /* 0x00000000000ca947 */ /* 0x000fea0003800000 */
[----:B------:R-:W-:-:S05]  /*3290*/  IADD3 R72, P3, R11, R8, RZ ;  /* 0x000000080b487210 */ /* 0x000fca0007f7e0ff */
[----:B------:R-:W-:-:S05]  /*32a0*/  IMAD.X R73, R9, 0x1, R90, P3 ;  /* 0x0000000109497824 */ /* 0x000fca00018e065a */
[----:B------:R3:W5:Y:S03]  /*32b0*/  LDG.E.LTC128B.U16 R109, desc[UR38][R72.64] ;  /* 0x00000026486d7981 */ /* 0x000766000c1e1520 */
.L_x_65:
[----:B------:R-:W-:Y:S05]  /*32c0*/  BSYNC B1 ;  /* 0x0000000000017941 */ /* 0x000fea0003800000 */
.L_x_64:
[----:B---3-5:R-:W-:Y:S01]  /*32d0*/  IMAD.U32 R73, R109, 0x10000, RZ ;  /* 0x000100006d497824 */ /* 0x028fe200078e00ff */
[----:B------:R-:W-:Y:S01]  /*32e0*/  IADD3 R72, P4, R110, R100, RZ ;  /* 0x000000646e487210 */ /* 0x000fe20007f9e0ff */
[----:B------:R-:W-:Y:S01]  /*32f0*/  BSSY B1, `(.L_x_66) ;  /* 0x000000c000017945 */ /* 0x000fe20003800000 */
[----:B------:R-:W-:Y:S01]  /*3300*/  ISETP.GT.AND P3, PT, R0, 0x8, P1 ;  /* 0x000000080000780c */ /* 0x000fe20000f64270 */
[----:B0-----:R-:W-:Y:S02]  /*3310*/  FMUL R58, R73, R88 ;  /* 0x00000058493a7220 */ /* 0x001fe40000400000 */
[----:B------:R-:W-:Y:S02]  /*3320*/  IMAD.X R73, R111, 0x1, R93, P4 ;  /* 0x000000016f497824 */ /* 0x000fe400020e065d */
[----:B------:R-:W-:Y:S01]  /*3330*/  FFMA R58, R59, R19, R58 ;  /* 0x000000133b3a7223 */ /* 0x000fe2000000003a */
[----:B------:R-:W-:-:S04]  /*3340*/  LOP3.LUT R59, R89, 0x10, RZ, 0xfc, !PT ;  /* 0x00000010593b7812 */ /* 0x000fc800078efcff */
[----:B------:R-:W-:-:S05]  /*3350*/  F2FP.BF16.F32.PACK_AB R58, RZ, R58 ;  /* 0x0000003aff3a723e */ /* 0x000fca00000010ff */
[----:B------:R0:W-:Y:S01]  /*3360*/  @P2 STG.E.U16 desc[UR38][R72.64], R58 ;  /* 0x0000003a48002986 */ /* 0x0001e2000c101526 */
[----:B------:R-:W-:Y:S05]  /*3370*/  @!P3 BRA `(.L_x_67) ;  /* 0x00000000000cb947 */ /* 0x000fea0003800000 */
[----:B0-----:R-:W-:-:S05]  /*3380*/  IADD3 R72, P2, R59, R4, RZ ;  /* 0x000000043b487210 */ /* 0x001fca0007f5e0ff */
[----:B------:R-:W-:-:S05]  /*3390*/  IMAD.X R73, R5, 0x1, R90, P2 ;  /* 0x0000000105497824 */ /* 0x000fca00010e065a */
[----:B------:R3:W5:Y:S03]  /*33a0*/  LDG.E.LTC128B.U16 R109, desc[UR38][R72.64] ;  /* 0x00000026486d7981 */ /* 0x000766000c1e1520 */
.L_x_67:
[----:B------:R-:W-:Y:S05]  /*33b0*/  BSYNC B1 ;  /* 0x0000000000017941 */ /* 0x000fea0003800000 */
.L_x_66:
[----:B0--3-5:R-:W-:Y:S01]  /*33c0*/  IMAD.U32 R73, R109, 0x10000, RZ ;  /* 0x000100006d497824 */ /* 0x029fe200078e00ff */
        /* <DEDUP_REMOVED lines=14> */
.L_x_69:
[----:B------:R-:W-:Y:S05]  /*34b0*/  BSYNC B1 ;  /* 0x0000000000017941 */ /* 0x000fea0003800000 */
.L_x_68:
[----:B0--3-5:R-:W-:Y:S01]  /*34c0*/  IMAD.U32 R75, R109, 0x10000, RZ ;  /* 0x000100006d4b7824 */ /* 0x029fe200078e00ff */
[----:B------:R-:W-:Y:S01]  /*34d0*/  IADD3 R60, P4, R6, R102, RZ ;  /* 0x00000066063c7210 */ /* 0x000fe20007f9e0ff */
[----:B------:R-:W-:Y:S01]  /*34e0*/  BSSY B1, `(.L_x_70) ;  /* 0x000000b000017945 */ /* 0x000fe20003800000 */
[----:B------:R-:W-:Y:S01]  /*34f0*/  ISETP.GT.AND P3, PT, R0, 0x8, P0 ;  /* 0x000000080000780c */ /* 0x000fe20000764270 */
[----:B------:R-:W-:-:S04]  /*3500*/  FMUL R58, R75, R88 ;  /* 0x000000584b3a7220 */ /* 0x000fc80000400000 */
[----:B------:R-:W-:Y:S01]  /*3510*/  FFMA R58, R61, R19, R58 ;  /* 0x000000133d3a7223 */ /* 0x000fe2000000003a */
[----:B------:R-:W-:-:S04]  /*3520*/  IMAD.X R61, R7, 0x1, R93, P4 ;  /* 0x00000001073d7824 */ /* 0x000fc800020e065d */
[----:B------:R-:W-:-:S05]  /*3530*/  F2FP.BF16.F32.PACK_AB R58, RZ, R58 ;  /* 0x0000003aff3a723e */ /* 0x000fca00000010ff */
[----:B------:R0:W-:Y:S01]  /*3540*/  @P2 STG.E.U16 desc[UR38][R60.64], R58 ;  /* 0x0000003a3c002986 */ /* 0x0001e2000c101526 */
[----:B------:R-:W-:Y:S05]  /*3550*/  @!P3 BRA `(.L_x_71) ;  /* 0x00000000000cb947 */ /* 0x000fea0003800000 */
[----:B0-----:R-:W-:-:S05]  /*3560*/  IADD3 R60, P2, R59, R8, RZ ;  /* 0x000000083b3c7210 */ /* 0x001fca0007f5e0ff */
[----:B------:R-:W-:-:S05]  /*3570*/  IMAD.X R61, R9, 0x1, R90, P2 ;  /* 0x00000001093d7824 */ /* 0x000fca00010e065a */
[----:B------:R3:W5:Y:S03]  /*3580*/  LDG.E.LTC128B.U16 R109, desc[UR38][R60.64] ;  /* 0x000000263c6d7981 */ /* 0x000766000c1e1520 */
.L_x_71:
[----:B------:R-:W-:Y:S05]  /*3590*/  BSYNC B1 ;  /* 0x0000000000017941 */ /* 0x000fea0003800000 */
.L_x_70:
[----:B0--3-5:R-:W-:Y:S01]  /*35a0*/  IMAD.U32 R61, R109, 0x10000, RZ ;  /* 0x000100006d3d7824 */ /* 0x029fe200078e00ff */
        /* <DEDUP_REMOVED lines=9> */
[----:B0-----:R-:W-:-:S05]  /*3640*/  IADD3 R60, P3, R73, R8, RZ ;  /* 0x00000008493c7210 */ /* 0x001fca0007f7e0ff */
[----:B------:R-:W-:-:S05]  /*3650*/  IMAD.X R61, R9, 0x1, R90, P3 ;  /* 0x00000001093d7824 */ /* 0x000fca00018e065a */
[----:B------:R3:W5:Y:S03]  /*3660*/  LDG.E.LTC128B.U16 R109, desc[UR38][R60.64] ;  /* 0x000000263c6d7981 */ /* 0x000766000c1e1520 */
.L_x_73:
[----:B------:R-:W-:Y:S05]  /*3670*/  BSYNC B1 ;  /* 0x0000000000017941 */ /* 0x000fea0003800000 */
.L_x_72:
[----:B0--3-5:R-:W-:Y:S01]  /*3680*/  IMAD.U32 R61, R109, 0x10000, RZ ;  /* 0x000100006d3d7824 */ /* 0x029fe200078e00ff */
[----:B------:R-:W-:Y:S01]  /*3690*/  IADD3 R62, P4, R110, R102, RZ ;  /* 0x000000666e3e7210 */ /* 0x000fe20007f9e0ff */
[----:B------:R-:W-:Y:S01]  /*36a0*/  BSSY B1, `(.L_x_74) ;  /* 0x000000c000017945 */ /* 0x000fe20003800000 */
[----:B------:R-:W-:Y:S01]  /*36b0*/  ISETP.GT.AND P3, PT, R0, 0x10, P1 ;  /* 0x000000100000780c */ /* 0x000fe20000f64270 */
[----:B------:R-:W-:Y:S01]  /*36c0*/  FMUL R58, R61, R88 ;  /* 0x000000583d3a7220 */ /* 0x000fe20000400000 */
[----:B------:R-:W-:-:S03]  /*36d0*/  LOP3.LUT R61, R89, 0x20, RZ, 0xfc, !PT ;  /* 0x00000020593d7812 */ /* 0x000fc600078efcff */
        /* <DEDUP_REMOVED lines=8> */
.L_x_75:
[----:B------:R-:W-:Y:S05]  /*3760*/  BSYNC B1 ;  /* 0x0000000000017941 */ /* 0x000fea0003800000 */
.L_x_74:
        /* <DEDUP_REMOVED lines=15> */
.L_x_77:
[----:B------:R-:W-:Y:S05]  /*3860*/  BSYNC B1 ;  /* 0x0000000000017941 */ /* 0x000fea0003800000 */
.L_x_76:
        /* <DEDUP_REMOVED lines=13> */
.L_x_79:
[----:B------:R-:W-:Y:S05]  /*3940*/  BSYNC B1 ;  /* 0x0000000000017941 */ /* 0x000fea0003800000 */
.L_x_78:
        /* <DEDUP_REMOVED lines=13> */
.L_x_81:
[----:B------:R-:W-:Y:S05]  /*3a20*/  BSYNC B1 ;  /* 0x0000000000017941 */ /* 0x000fea0003800000 */
.L_x_80:
        /* <DEDUP_REMOVED lines=14> */
.L_x_83:
[----:B------:R-:W-:Y:S05]  /*3b10*/  BSYNC B1 ;  /* 0x0000000000017941 */ /* 0x000fea0003800000 */
.L_x_82:
[----:B0--3-5:R-:W-:Y:S01]  /*3b20*/  IMAD.U32 R67, R109, 0x10000, RZ ;  /* 0x000100006d437824 */ /* 0x029fe200078e00ff */
[----:B------:R-:W-:Y:S01]  /*3b30*/  IADD3 R66, P2, R6, R105, RZ ;  /* 0x0000006906427210 */ /* 0x000fe20007f5e0ff */
[----:B------:R-:W-:Y:S01]  /*3b40*/  BSSY B1, `(.L_x_84) ;  /* 0x000000b000017945 */ /* 0x000fe20003800000 */
[----:B------:R-:W-:Y:S01]  /*3b50*/  ISETP.GT.AND P1, PT, R0, 0x19, P1 ;  /* 0x000000190000780c */ /* 0x000fe20000f24270 */
[----:B------:R-:W-:-:S04]  /*3b60*/  FMUL R67, R67, R88 ;  /* 0x0000005843437220 */ /* 0x000fc80000400000 */
[----:B------:R-:W-:-:S05]  /*3b70*/  FFMA R67, R68, R19, R67 ;  /* 0x0000001344437223 */ /* 0x000fca0000000043 */
[----:B------:R-:W-:Y:S01]  /*3b80*/  F2FP.BF16.F32.PACK_AB R58, RZ, R67 ;  /* 0x00000043ff3a723e */ /* 0x000fe200000010ff */
[----:B------:R-:W-:Y:S01]  /*3b90*/  IMAD.X R67, R7, 0x1, R93, P2 ;  /* 0x0000000107437824 */ /* 0x000fe200010e065d */
[----:B------:R-:W-:-:S04]  /*3ba0*/  IADD3 R4, P2, R4, R107, RZ ;  /* 0x0000006b04047210 */ /* 0x000fc80007f5e0ff */
[----:B------:R0:W-:Y:S01]  /*3bb0*/  @P3 STG.E.U16 desc[UR38][R66.64], R58 ;  /* 0x0000003a42003986 */ /* 0x0001e2000c101526 */
[----:B------:R-:W-:Y:S01]  /*3bc0*/  IMAD.X R5, R5, 0x1, R90, P2 ;  /* 0x0000000105057824 */ /* 0x000fe200010e065a */
[----:B------:R-:W-:Y:S07]  /*3bd0*/  @!P1 BRA `(.L_x_85) ;  /* 0x0000000000049947 */ /* 0x000fee0003800000 */
[----:B------:R3:W5:Y:S02]  /*3be0*/  LDG.E.LTC128B.U16 R109, desc[UR38][R4.64] ;  /* 0x00000026046d7981 */ /* 0x000764000c1e1520 */
.L_x_85:
[----:B------:R-:W-:Y:S05]  /*3bf0*/  BSYNC B1 ;  /* 0x0000000000017941 */ /* 0x000fea0003800000 */
.L_x_84:
[----:B---3-5:R-:W-:Y:S01]  /*3c00*/  IMAD.U32 R5, R109, 0x10000, RZ ;  /* 0x000100006d057824 */ /* 0x028fe200078e00ff */
[----:B------:R-:W-:Y:S01]  /*3c10*/  ISETP.GT.AND P2, PT, R0, 0x18, P0 ;  /* 0x000000180000780c */ /* 0x000fe20000744270 */
[----:B------:R-:W-:Y:S02]  /*3c20*/  BSSY B1, `(.L_x_86) ;  /* 0x000000b000017945 */ /* 0x000fe40003800000 */
[----:B------:R-:W-:-:S04]  /*3c30*/  FMUL R4, R5, R88 ;  /* 0x0000005805047220 */ /* 0x000fc80000400000 */
[----:B------:R-:W-:Y:S01]  /*3c40*/  FFMA R69, R69, R19, R4 ;  /* 0x0000001345457223 */ /* 0x000fe20000000004 */
[----:B------:R-:W-:-:S04]  /*3c50*/  IADD3 R4, P3, R6, R106, RZ ;  /* 0x0000006a06047210 */ /* 0x000fc80007f7e0ff */
[----:B------:R-:W-:Y:S01]  /*3c60*/  F2FP.BF16.F32.PACK_AB R69, RZ, R69 ;  /* 0x00000045ff45723e */ /* 0x000fe200000010ff */
[----:B------:R-:W-:-:S05]  /*3c70*/  IMAD.X R5, R7, 0x1, R93, P3 ;  /* 0x0000000107057824 */ /* 0x000fca00018e065d */
[----:B------:R3:W-:Y:S01]  /*3c80*/  @P1 STG.E.U16 desc[UR38][R4.64], R69 ;  /* 0x0000004504001986 */ /* 0x0007e2000c101526 */
[----:B------:R-:W-:Y:S05]  /*3c90*/  @!P2 BRA `(.L_x_87) ;  /* 0x00000000000ca947 */ /* 0x000fea0003800000 */
[----:B---3--:R-:W-:-:S05]  /*3ca0*/  IADD3 R4, P1, R65, R8, RZ ;  /* 0x0000000841047210 */ /* 0x008fca0007f3e0ff */
[----:B------:R-:W-:-:S05]  /*3cb0*/  IMAD.X R5, R9, 0x1, R90, P1 ;  /* 0x0000000109057824 */ /* 0x000fca00008e065a */
[----:B------:R4:W5:Y:S03]  /*3cc0*/  LDG.E.LTC128B.U16 R109, desc[UR38][R4.64] ;  /* 0x00000026046d7981 */ /* 0x000966000c1e1520 */
.L_x_87:
[----:B------:R-:W-:Y:S05]  /*3cd0*/  BSYNC B1 ;  /* 0x0000000000017941 */ /* 0x000fea0003800000 */
.L_x_86:
[----:B---345:R-:W-:Y:S01]  /*3ce0*/  IMAD.U32 R5, R109, 0x10000, RZ ;  /* 0x000100006d057824 */ /* 0x038fe200078e00ff */
[----:B------:R-:W-:Y:S01]  /*3cf0*/  IADD3 R4, P3, R110, R105, RZ ;  /* 0x000000696e047210 */ /* 0x000fe20007f7e0ff */
[----:B------:R-:W-:Y:S01]  /*3d00*/  BSSY B1, `(.L_x_88) ;  /* 0x000000c000017945 */ /* 0x000fe20003800000 */
[----:B------:R-:W-:Y:S01]  /*3d10*/  ISETP.GT.AND P1, PT, R0, 0x19, P0 ;  /* 0x000000190000780c */ /* 0x000fe20000724270 */
[----:B------:R-:W-:Y:S01]  /*3d20*/  FMUL R5, R5, R88 ;  /* 0x0000005805057220 */ /* 0x000fe20000400000 */
[----:B------:R-:W-:-:S03]  /*3d30*/  IADD3 R6, P0, R8, R107, RZ ;  /* 0x0000006b08067210 */ /* 0x000fc60007f1e0ff */
[----:B------:R-:W-:-:S05]  /*3d40*/  FFMA R5, R70, R19, R5 ;  /* 0x0000001346057223 */ /* 0x000fca0000000005 */
[----:B------:R-:W-:Y:S01]  /*3d50*/  F2FP.BF16.F32.PACK_AB R7, RZ, R5 ;  /* 0x00000005ff07723e */ /* 0x000fe200000010ff */
[----:B------:R-:W-:-:S03]  /*3d60*/  IMAD.X R5, R111, 0x1, R93, P3 ;  /* 0x000000016f057824 */ /* 0x000fc600018e065d */
[----:B------:R-:W-:Y:S01]  /*3d70*/  PRMT R8, R7, 0x7610, R8 ;  /* 0x0000761007087816 */ /* 0x000fe20000000008 */
[----:B------:R-:W-:-:S04]  /*3d80*/  IMAD.X R7, R9, 0x1, R90, P0 ;  /* 0x0000000109077824 */ /* 0x000fc800000e065a */
[----:B------:R3:W-:Y:S01]  /*3d90*/  @P2 STG.E.U16 desc[UR38][R4.64], R8 ;  /* 0x0000000804002986 */ /* 0x0007e2000c101526 */
[----:B------:R-:W-:Y:S05]  /*3da0*/  @!P1 BRA `(.L_x_89) ;  /* 0x0000000000049947 */ /* 0x000fea0003800000 */
[----:B------:R4:W5:Y:S02]  /*3db0*/  LDG.E.LTC128B.U16 R109, desc[UR38][R6.64] ;  /* 0x00000026066d7981 */ /* 0x000964000c1e1520 */
.L_x_89:
[----:B------:R-:W-:Y:S05]  /*3dc0*/  BSYNC B1 ;  /* 0x0000000000017941 */ /* 0x000fea0003800000 */
.L_x_88:
[----:B---3-5:R-:W-:Y:S01]  /*3dd0*/  IMAD.U32 R5, R109, 0x10000, RZ ;  /* 0x000100006d057824 */ /* 0x028fe200078e00ff */
[----:B----4-:R-:W-:Y:S01]  /*3de0*/  IADD3 R6, P3, R110, R106, RZ ;  /* 0x0000006a6e067210 */ /* 0x010fe20007f7e0ff */
[----:B------:R-:W-:Y:S01]  /*3df0*/  BSSY B1, `(.L_x_90) ;  /* 0x000000d000017945 */ /* 0x000fe20003800000 */
[----:B------:R-:W-:Y:S01]  /*3e00*/  ISETP.GT.AND P0, PT, R3, 0x100, PT ;  /* 0x000001000300780c */ /* 0x000fe20003f04270 */
[----:B------:R-:W-:Y:S02]  /*3e10*/  FMUL R4, R5, R88 ;  /* 0x0000005805047220 */ /* 0x000fe40000400000 */
[----:B------:R-:W-:Y:S01]  /*3e20*/  IMAD.X R7, R111, 0x1, R93, P3 ;  /* 0x000000016f077824 */ /* 0x000fe200018e065d */
[----:B------:R-:W-:Y:S01]  /*3e30*/  ISETP.GT.AND P2, PT, R0, RZ, P0 ;  /* 0x000000ff0000720c */ /* 0x000fe20000744270 */
[----:B------:R-:W-:-:S05]  /*3e40*/  FFMA R4, R71, R19, R4 ;  /* 0x0000001347047223 */ /* 0x000fca0000000004 */
[----:B------:R-:W-:Y:S02]  /*3e50*/  F2FP.BF16.F32.PACK_AB R5, RZ, R4 ;  /* 0x00000004ff05723e */ /* 0x000fe400000010ff */
[----:B------:R-:W-:Y:S02]  /*3e60*/  IADD3 R4, P3, R12, R89, RZ ;  /* 0x000000590c047210 */ /* 0x000fe40007f7e0ff */
[----:B------:R-:W-:-:S03]  /*3e70*/  PRMT R8, R5, 0x7610, R8 ;  /* 0x0000761005087816 */ /* 0x000fc60000000008 */
[----:B------:R-:W-:Y:S02]  /*3e80*/  IMAD.X R5, R13, 0x1, R90, P3 ;  /* 0x000000010d057824 */ /* 0x000fe400018e065a */
[----:B------:R3:W-:Y:S01]  /*3e90*/  @P1 STG.E.U16 desc[UR38][R6.64], R8 ;  /* 0x0000000806001986 */ /* 0x0007e2000c101526 */
[----:B------:R-:W-:Y:S05]  /*3ea0*/  @!P2 BRA `(.L_x_91) ;  /* 0x000000000004a947 */ /* 0x000fea0003800000 */
[----:B------:R4:W5:Y:S02]  /*3eb0*/  LDG.E.LTC128B.U16 R109, desc[UR38][R4.64] ;  /* 0x00000026046d7981 */ /* 0x000964000c1e1520 */
.L_x_91:
[----:B------:R-:W-:Y:S05]  /*3ec0*/  BSYNC B1 ;  /* 0x0000000000017941 */ /* 0x000fea0003800000 */
.L_x_90:
[----:B---3-5:R-:W-:Y:S01]  /*3ed0*/  IMAD.U32 R7, R109, 0x10000, RZ ;  /* 0x000100006d077824 */ /* 0x028fe200078e00ff */
        /* <DEDUP_REMOVED lines=9> */
[----:B---3--:R-:W-:-:S05]  /*3f70*/  IADD3 R8, P1, R11, R12, RZ ;  /* 0x0000000c0b087210 */ /* 0x008fca0007f3e0ff */
[----:B------:R-:W-:-:S05]  /*3f80*/  IMAD.X R9, R13, 0x1, R90, P1 ;  /* 0x000000010d097824 */ /* 0x000fca00008e065a */
[----:B------:R3:W5:Y:S03]  /*3f90*/  LDG.E.LTC128B.U16 R109, desc[UR38][R8.64] ;  /* 0x00000026086d7981 */ /* 0x000766000c1e1520 */
.L_x_93:
[----:B------:R-:W-:Y:S05]  /*3fa0*/  BSYNC B1 ;  /* 0x0000000000017941 */ /* 0x000fea0003800000 */
.L_x_92:
[----:B---3-5:R-:W-:Y:S01]  /*3fb0*/  IMAD.U32 R9, R109, 0x10000, RZ ;  /* 0x000100006d097824 */ /* 0x028fe200078e00ff */
[----:B------:R-:W-:Y:S01]  /*3fc0*/  IADD3 R40, P4, R14, R100, RZ ;  /* 0x000000640e287210 */ /* 0x000fe20007f9e0ff */
[----:B------:R-:W-:Y:S01]  /*3fd0*/  BSSY B1, `(.L_x_94) ;  /* 0x000000d000017945 */ /* 0x000fe20003800000 */
[----:B------:R-:W-:Y:S01]  /*3fe0*/  ISETP.GT.AND P1, PT, R3, 0x108, PT ;  /* 0x000001080300780c */ /* 0x000fe20003f24270 */
[----:B------:R-:W-:-:S03]  /*3ff0*/  FMUL R8, R9, R88 ;  /* 0x0000005809087220 */ /* 0x000fc60000400000 */
[----:B------:R-:W-:Y:S01]  /*4000*/  ISETP.GT.AND P2, PT, R0, RZ, P1 ;  /* 0x000000ff0000720c */ /* 0x000fe20000f44270 */
[----:B------:R-:W-:Y:S01]  /*4010*/  FFMA R8, R41, R19, R8 ;  /* 0x0000001329087223 */ /* 0x000fe20000000008 */
[----:B------:R-:W-:-:S04]  /*4020*/  IMAD.X R41, R15, 0x1, R93, P4 ;  /* 0x000000010f297824 */ /* 0x000fc800020e065d */
[----:B------:R-:W-:Y:S02]  /*4030*/  F2FP.BF16.F32.PACK_AB R9, RZ, R8 ;  /* 0x00000008ff09723e */ /* 0x000fe400000010ff */
[----:B------:R-:W-:Y:S02]  /*4040*/  IADD3 R8, P4, R20, R89, RZ ;  /* 0x0000005914087210 */ /* 0x000fe40007f9e0ff */
[----:B0-----:R-:W-:-:S03]  /*4050*/  PRMT R58, R9, 0x7610, R58 ;  /* 0x00007610093a7816 */ /* 0x001fc6000000003a */
[----:B------:R-:W-:Y:S02]  /*4060*/  IMAD.X R9, R21, 0x1, R90, P4 ;  /* 0x0000000115097824 */ /* 0x000fe400020e065a */
[----:B------:R0:W-:Y:S01]  /*4070*/  @P3 STG.E.U16 desc[UR38][R40.64], R58 ;  /* 0x0000003a28003986 */ /* 0x0001e2000c101526 */
[----:B------:R-:W-:Y:S05]  /*4080*/  @!P2 BRA `(.L_x_95) ;  /* 0x000000000004a947 */ /* 0x000fea0003800000 */
[----:B------:R3:W5:Y:S02]  /*4090*/  LDG.E.LTC128B.U16 R109, desc[UR38][R8.64] ;  /* 0x00000026086d7981 */ /* 0x000764000c1e1520 */
.L_x_95:
[----:B------:R-:W-:Y:S05]  /*40a0*/  BSYNC B1 ;  /* 0x0000000000017941 */ /* 0x000fea0003800000 */
.L_x_94:
[----:B0----5:R-:W-:Y:S01]  /*40b0*/  IMAD.U32 R41, R109, 0x10000, RZ ;  /* 0x000100006d297824 */ /* 0x021fe200078e00ff */
[----:B------:R-:W-:Y:S01]  /*40c0*/  IADD3 R40, P4, R56, R91, RZ ;  /* 0x0000005b38287210 */ /* 0x000fe20007f9e0ff */
[----:B------:R-:W-:Y:S01]  /*40d0*/  BSSY B1, `(.L_x_96) ;  /* 0x000000c000017945 */ /* 0x000fe20003800000 */
[----:B------:R-:W-:Y:S01]  /*40e0*/  ISETP.GT.AND P3, PT, R0, 0x1, P1 ;  /* 0x000000010000780c */ /* 0x000fe20000f64270 */
[----:B------:R-:W-:Y:S01]  /*40f0*/  FMUL R41, R41, R88 ;  /* 0x0000005829297220 */ /* 0x000fe20000400000 */
[----:B------:R-:W-:-:S03]  /*4100*/  PRMT R66, R109, 0x7610, R66 ;  /* 0x000076106d427816 */ /* 0x000fc60000000042 */
        /* <DEDUP_REMOVED lines=8> */
.L_x_97:
[----:B------:R-:W-:Y:S05]  /*4190*/  BSYNC B1 ;  /* 0x0000000000017941 */ /* 0x000fea0003800000 */
.L_x_96:
[----:B0----5:R-:W-:Y:S01]  /*41a0*/  IMAD.U32 R67, R66, 0x10000, RZ ;  /* 0x0001000042437824 */ /* 0x021fe200078e00ff */
        /* <DEDUP_REMOVED lines=9> */
[----:B0-----:R-:W-:-:S05]  /*4240*/  IADD3 R42, P3, R59, R12, RZ ;  /* 0x0000000c3b2a7210 */ /* 0x001fca0007f7e0ff */
[----:B------:R-:W-:-:S05]  /*4250*/  IMAD.X R43, R13, 0x1, R90, P3 ;  /* 0x000000010d2b7824 */ /* 0x000fca00018e065a */
[----:B------:R0:W5:Y:S03]  /*4260*/  LDG.E.LTC128B.U16 R66, desc[UR38][R42.64] ;  /* 0x000000262a427981 */ /* 0x000166000c1e1520 */
.L_x_99:
[----:B------:R-:W-:Y:S05]  /*4270*/  BSYNC B1 ;  /* 0x0000000000017941 */ /* 0x000fea0003800000 */
.L_x_98:
        /* <DEDUP_REMOVED lines=13> */
.L_x_101:
[----:B------:R-:W-:Y:S05]  /*4350*/  BSYNC B1 ;  /* 0x0000000000017941 */ /* 0x000fea0003800000 */
.L_x_100:
        /* <DEDUP_REMOVED lines=13> */
.L_x_103:
[----:B------:R-:W-:Y:S05]  /*4430*/  BSYNC B1 ;  /* 0x0000000000017941 */ /* 0x000fea0003800000 */
.L_x_102:
        /* <DEDUP_REMOVED lines=13> */
.L_x_105:
[----:B------:R-:W-:Y:S05]  /*4510*/  BSYNC B1 ;  /* 0x0000000000017941 */ /* 0x000fea0003800000 */
.L_x_104:
        /* <DEDUP_REMOVED lines=13> */
.L_x_107:
[----:B------:R-:W-:Y:S05]  /*45f0*/  BSYNC B1 ;  /* 0x0000000000017941 */ /* 0x000fea0003800000 */
.L_x_106:
        /* <DEDUP_REMOVED lines=13> */
.L_x_109:
[----:B------:R-:W-:Y:S05]  /*46d0*/  BSYNC B1 ;  /* 0x0000000000017941 */ /* 0x000fea0003800000 */
.L_x_108:
        /* <DEDUP_REMOVED lines=13> */
.L_x_111:
[----:B------:R-:W-:Y:S05]  /*47b0*/  BSYNC B1 ;  /* 0x0000000000017941 */ /* 0x000fea0003800000 */
.L_x_110:
        /* <DEDUP_REMOVED lines=13> */
.L_x_113:
[----:B------:R-:W-:Y:S05]  /*4890*/  BSYNC B1 ;  /* 0x0000000000017941 */ /* 0x000fea0003800000 */
.L_x_112:
        /* <DEDUP_REMOVED lines=13> */
.L_x_115:
[----:B------:R-:W-:Y:S05]  /*4970*/  BSYNC B1 ;  /* 0x0000000000017941 */ /* 0x000fea0003800000 */
.L_x_114:
[----:B0----5:R-:W-:Y:S01]  /*4980*/  IMAD.U32 R43, R66, 0x10000, RZ ;  /* 0x00010000422b7824 */ /* 0x021fe200078e00ff */
[----:B------:R-:W-:Y:S01]  /*4990*/  IADD3 R42, P3, R14, R105, RZ ;  /* 0x000000690e2a7210 */ /* 0x000fe20007f7e0ff */
[----:B------:R-:W-:Y:S01]  /*49a0*/  BSSY B1, `(.L_x_116) ;  /* 0x000000b000017945 */ /* 0x000fe20003800000 */
[----:B------:R-:W-:Y:S01]  /*49b0*/  ISETP.GT.AND P0, PT, R0, 0x19, P0 ;  /* 0x000000190000780c */ /* 0x000fe20000704270 */
[----:B------:R-:W-:-:S04]  /*49c0*/  FMUL R43, R43, R88 ;  /* 0x000000582b2b7220 */ /* 0x000fc80000400000 */
[----:B------:R-:W-:-:S05]  /*49d0*/  FFMA R43, R52, R19, R43 ;  /* 0x00000013342b7223 */ /* 0x000fca000000002b */
[----:B------:R-:W-:Y:S01]  /*49e0*/  F2FP.BF16.F32.PACK_AB R44, RZ, R43 ;  /* 0x0000002bff2c723e */ /* 0x000fe200000010ff */
[----:B------:R-:W-:Y:S01]  /*49f0*/  IMAD.X R43, R15, 0x1, R93, P3 ;  /* 0x000000010f2b7824 */ /* 0x000fe200018e065d */
[----:B-1----:R-:W-:-:S04]  /*4a00*/  IADD3 R12, P3, R12, R107, RZ ;  /* 0x0000006b0c0c7210 */ /* 0x002fc80007f7e0ff */
[----:B------:R0:W-:Y:S01]  /*4a10*/  @P2 STG.E.U16 desc[UR38][R42.64], R44 ;  /* 0x0000002c2a002986 */ /* 0x0001e2000c101526 */
[----:B------:R-:W-:Y:S01]  /*4a20*/  IMAD.X R13, R13, 0x1, R90, P3 ;  /* 0x000000010d0d7824 */ /* 0x000fe200018e065a */
[----:B------:R-:W-:Y:S07]  /*4a30*/  @!P0 BRA `(.L_x_117) ;  /* 0x0000000000048947 */ /* 0x000fee0003800000 */
[----:B------:R1:W5:Y:S02]  /*4a40*/  LDG.E.LTC128B.U16 R66, desc[UR38][R12.64] ;  /* 0x000000260c427981 */ /* 0x000364000c1e1520 */
.L_x_117:
[----:B------:R-:W-:Y:S05]  /*4a50*/  BSYNC B1 ;  /* 0x0000000000017941 */ /* 0x000fea0003800000 */
.L_x_116:
[----:B-1---5:R-:W-:Y:S01]  /*4a60*/  IMAD.U32 R13, R66, 0x10000, RZ ;  /* 0x00010000420d7824 */ /* 0x022fe200078e00ff */
        /* <DEDUP_REMOVED lines=9> */
[----:B-1----:R-:W-:-:S05]  /*4b00*/  IADD3 R12, P0, R65, R20, RZ ;  /* 0x00000014410c7210 */ /* 0x002fca0007f1e0ff */
[----:B------:R-:W-:-:S05]  /*4b10*/  IMAD.X R13, R21, 0x1, R90, P0 ;  /* 0x00000001150d7824 */ /* 0x000fca00000e065a */
[----:B------:R1:W5:Y:S03]  /*4b20*/  LDG.E.LTC128B.U16 R66, desc[UR38][R12.64] ;  /* 0x000000260c427981 */ /* 0x000366000c1e1520 */
.L_x_119:
[----:B------:R-:W-:Y:S05]  /*4b30*/  BSYNC B1 ;  /* 0x0000000000017941 */ /* 0x000fea0003800000 */
.L_x_118:
[----:B-1---5:R-:W-:Y:S01]  /*4b40*/  IMAD.U32 R13, R66, 0x10000, RZ ;  /* 0x00010000420d7824 */ /* 0x022fe200078e00ff */
[----:B------:R-:W-:Y:S01]  /*4b50*/  IADD3 R12, P0, R56, R105, RZ ;  /* 0x00000069380c7210 */ /* 0x000fe20007f1e0ff */
[----:B------:R-:W-:Y:S01]  /*4b60*/  BSSY B1, `(.L_x_120) ;  /* 0x000000c000017945 */ /* 0x000fe20003800000 */
[----:B------:R-:W-:Y:S01]  /*4b70*/  ISETP.GT.AND P1, PT, R0, 0x19, P1 ;  /* 0x000000190000780c */ /* 0x000fe20000f24270 */
[----:B------:R-:W-:-:S04]  /*4b80*/  FMUL R13, R13, R88 ;  /* 0x000000580d0d7220 */ /* 0x000fc80000400000 */
[----:B------:R-:W-:-:S05]  /*4b90*/  FFMA R13, R54, R19, R13 ;  /* 0x00000013360d7223 */ /* 0x000fca000000000d */
[----:B------:R-:W-:Y:S01]  /*4ba0*/  F2FP.BF16.F32.PACK_AB R15, RZ, R13 ;  /* 0x0000000dff0f723e */ /* 0x000fe200000010ff */
[----:B------:R-:W-:Y:S01]  /*4bb0*/  IMAD.X R13, R57, 0x1, R93, P0 ;  /* 0x00000001390d7824 */ /* 0x000fe200000e065d */
[----:B------:R-:W-:Y:S02]  /*4bc0*/  IADD3 R14, P0, R20, R107, RZ ;  /* 0x0000006b140e7210 */ /* 0x000fe40007f1e0ff */
[----:B--2---:R-:W-:-:S03]  /*4bd0*/  PRMT R20, R15, 0x7610, R20 ;  /* 0x000076100f147816 */ /* 0x004fc60000000014 */
[----:B------:R-:W-:Y:S02]  /*4be0*/  IMAD.X R15, R21, 0x1, R90, P0 ;  /* 0x00000001150f7824 */ /* 0x000fe400000e065a */
[----:B------:R1:W-:Y:S01]  /*4bf0*/  @P2 STG.E.U16 desc[UR38][R12.64], R20 ;  /* 0x000000140c002986 */ /* 0x0003e2000c101526 */
[----:B------:R-:W-:Y:S05]  /*4c00*/  @!P1 BRA `(.L_x_121) ;  /* 0x0000000000049947 */ /* 0x000fea0003800000 */
[----:B------:R2:W5:Y:S02]  /*4c10*/  LDG.E.LTC128B.U16 R66, desc[UR38][R14.64] ;  /* 0x000000260e427981 */ /* 0x000564000c1e1520 */
.L_x_121:
[----:B------:R-:W-:Y:S05]  /*4c20*/  BSYNC B1 ;  /* 0x0000000000017941 */ /* 0x000fea0003800000 */
.L_x_120:
[----:B-1---5:R-:W-:Y:S01]  /*4c30*/  IMAD.U32 R13, R66, 0x10000, RZ ;  /* 0x00010000420d7824 */ /* 0x022fe200078e00ff */
[----:B------:R-:W-:Y:S01]  /*4c40*/  ISETP.GT.AND P0, PT, R3, 0x180, PT ;  /* 0x000001800300780c */ /* 0x000fe20003f04270 */
[----:B------:R-:W-:Y:S02]  /*4c50*/  BSSY B1, `(.L_x_122) ;  /* 0x000000c000017945 */ /* 0x000fe40003800000 */
[----:B------:R-:W-:Y:S01]  /*4c60*/  FMUL R12, R13, R88 ;  /* 0x000000580d0c7220 */ /* 0x000fe20000400000 */
[----:B------:R-:W-:-:S03]  /*4c70*/  ISETP.GT.AND P2, PT, R0, RZ, P0 ;  /* 0x000000ff0000720c */ /* 0x000fc60000744270 */
        /* <DEDUP_REMOVED lines=9> */
.L_x_123:
[----:B------:R-:W-:Y:S05]  /*4d10*/  BSYNC B1 ;  /* 0x0000000000017941 */ /* 0x000fea0003800000 */
.L_x_122:
[----:B-1---5:R-:W-:Y:S01]  /*4d20*/  IMAD.U32 R13, R66, 0x10000, RZ ;  /* 0x00010000420d7824 */ /* 0x022fe200078e00ff */
[----:B------:R-:W-:Y:S01]  /*4d30*/  IADD3 R12, P1, R6, R91, RZ ;  /* 0x0000005b060c7210 */ /* 0x000fe20007f3e0ff */
[----:B------:R-:W-:Y:S01]  /*4d40*/  BSSY B1, `(.L_x_124) ;  /* 0x000000b000017945 */ /* 0x000fe20003800000 */
[----:B------:R-:W-:Y:S01]  /*4d50*/  ISETP.GT.AND P3, PT, R0, 0x1, P0 ;  /* 0x000000010000780c */ /* 0x000fe20000764270 */
[----:B------:R-:W-:-:S04]  /*4d60*/  FMUL R13, R13, R88 ;  /* 0x000000580d0d7220 */ /* 0x000fc80000400000 */
[----:B------:R-:W-:-:S05]  /*4d70*/  FFMA R13, R24, R19, R13 ;  /* 0x00000013180d7223 */ /* 0x000fca000000000d */
[----:B--2---:R-:W-:Y:S01]  /*4d80*/  F2FP.BF16.F32.PACK_AB R14, RZ, R13 ;  /* 0x0000000dff0e723e */ /* 0x004fe200000010ff */
[----:B------:R-:W-:-:S05]  /*4d90*/  IMAD.X R13, R7, 0x1, R93, P1 ;  /* 0x00000001070d7824 */ /* 0x000fca00008e065d */
[----:B------:R1:W-:Y:S01]  /*4da0*/  @P2 STG.E.U16 desc[UR38][R12.64], R14 ;  /* 0x0000000e0c002986 */ /* 0x0003e2000c101526 */
[----:B------:R-:W-:Y:S05]  /*4db0*/  @!P3 BRA `(.L_x_125) ;  /* 0x00000000000cb947 */ /* 0x000fea0003800000 */
[----:B-1----:R-:W-:-:S05]  /*4dc0*/  IADD3 R12, P1, R4, R11, RZ ;  /* 0x0000000b040c7210 */ /* 0x002fca0007f3e0ff */
[----:B------:R-:W-:-:S05]  /*4dd0*/  IMAD.X R13, R5, 0x1, R90, P1 ;  /* 0x00000001050d7824 */ /* 0x000fca00008e065a */
[----:B------:R2:W5:Y:S03]  /*4de0*/  LDG.E.LTC128B.U16 R66, desc[UR38][R12.64] ;  /* 0x000000260c427981 */ /* 0x000566000c1e1520 */
.L_x_125:
[----:B------:R-:W-:Y:S05]  /*4df0*/  BSYNC B1 ;  /* 0x0000000000017941 */ /* 0x000fea0003800000 */
.L_x_124:
[----:B-12--5:R-:W-:Y:S01]  /*4e00*/  IMAD.U32 R13, R66, 0x10000, RZ ;  /* 0x00010000420d7824 */ /* 0x026fe200078e00ff */
        /* <DEDUP_REMOVED lines=13> */
.L_x_127:
[----:B------:R-:W-:Y:S05]  /*4ee0*/  BSYNC B1 ;  /* 0x0000000000017941 */ /* 0x000fea0003800000 */
.L_x_126:
[----:B-----5:R-:W-:Y:S01]  /*4ef0*/  IMAD.U32 R3, R66, 0x10000, RZ ;  /* 0x0001000042037824 */ /* 0x020fe200078e00ff */
[----:B-12---:R-:W-:Y:S01]  /*4f00*/  IADD3 R12, P4, R40, R91, RZ ;  /* 0x0000005b280c7210 */ /* 0x006fe20007f9e0ff */
[----:B------:R-:W-:Y:S01]  /*4f10*/  BSSY B1, `(.L_x_128) ;  /* 0x000000b000017945 */ /* 0x000fe20003800000 */
[----:B------:R-:W-:Y:S01]  /*4f20*/  ISETP.GT.AND P3, PT, R0, 0x1, P1 ;  /* 0x000000010000780c */ /* 0x000fe20000f64270 */
[----:B------:R-:W-:Y:S02]  /*4f30*/  FMUL R3, R3, R88 ;  /* 0x0000005803037220 */ /* 0x000fe40000400000 */
[----:B------:R-:W-:Y:S02]  /*4f40*/  IMAD.X R13, R41, 0x1, R93, P4 ;  /* 0x00000001290d7824 */ /* 0x000fe400020e065d */
[----:B------:R-:W-:-:S05]  /*4f50*/  FFMA R3, R26, R19, R3 ;  /* 0x000000131a037223 */ /* 0x000fca0000000003 */
[----:B------:R-:W-:-:S05]  /*4f60*/  F2FP.BF16.F32.PACK_AB R3, RZ, R3 ;  /* 0x00000003ff03723e */ /* 0x000fca00000010ff */
[----:B------:R1:W-:Y:S01]  /*4f70*/  @P2 STG.E.U16 desc[UR38][R12.64], R3 ;  /* 0x000000030c002986 */ /* 0x0003e2000c101526 */
[----:B------:R-:W-:Y:S05]  /*4f80*/  @!P3 BRA `(.L_x_129) ;  /* 0x00000000000cb947 */ /* 0x000fea0003800000 */
[----:B-1----:R-:W-:-:S05]  /*4f90*/  IADD3 R12, P2, R8, R11, RZ ;  /* 0x0000000b080c7210 */ /* 0x002fca0007f5e0ff */
[----:B------:R-:W-:-:S05]  /*4fa0*/  IMAD.X R13, R9, 0x1, R90, P2 ;  /* 0x00000001090d7824 */ /* 0x000fca00010e065a */
[----:B------:R2:W5:Y:S03]  /*4fb0*/  LDG.E.LTC128B.U16 R66, desc[UR38][R12.64] ;  /* 0x000000260c427981 */ /* 0x000566000c1e1520 */
.L_x_129:
[----:B------:R-:W-:Y:S05]  /*4fc0*/  BSYNC B1 ;  /* 0x0000000000017941 */ /* 0x000fea0003800000 */
.L_x_128:
[----:B-1---5:R-:W-:Y:S01]  /*4fd0*/  IMAD.U32 R3, R66, 0x10000, RZ ;  /* 0x0001000042037824 */ /* 0x022fe200078e00ff */
[----:B------:R-:W-:Y:S01]  /*4fe0*/  ISETP.GT.AND P2, PT, R0, 0x8, P0 ;  /* 0x000000080000780c */ /* 0x000fe20000744270 */
[----:B------:R-:W-:Y:S02]  /*4ff0*/  BSSY B1, `(.L_x_130) ;  /* 0x000000b000017945 */ /* 0x000fe40003800000 */
[----:B--2---:R-:W-:-:S04]  /*5000*/  FMUL R12, R3, R88 ;  /* 0x00000058030c7220 */ /* 0x004fc80000400000 */
        /* <DEDUP_REMOVED lines=9> */
.L_x_131:
[----:B------:R-:W-:Y:S05]  /*50a0*/  BSYNC B1 ;  /* 0x0000000000017941 */ /* 0x000fea0003800000 */
.L_x_130:
        /* <DEDUP_REMOVED lines=13> */
.L_x_133:
[----:B------:R-:W-:Y:S05]  /*5180*/  BSYNC B1 ;  /* 0x0000000000017941 */ /* 0x000fea0003800000 */
.L_x_132:
        /* <DEDUP_REMOVED lines=13> */
.L_x_135:
[----:B------:R-:W-:Y:S05]  /*5260*/  BSYNC B1 ;  /* 0x0000000000017941 */ /* 0x000fea0003800000 */
.L_x_134:
        /* <DEDUP_REMOVED lines=13> */
.L_x_137:
[----:B------:R-:W-:Y:S05]  /*5340*/  BSYNC B1 ;  /* 0x0000000000017941 */ /* 0x000fea0003800000 */
.L_x_136:
        /* <DEDUP_REMOVED lines=13> */
.L_x_139:
[----:B------:R-:W-:Y:S05]  /*5420*/  BSYNC B1 ;  /* 0x0000000000017941 */ /* 0x000fea0003800000 */
.L_x_138:
        /* <DEDUP_REMOVED lines=13> */
.L_x_141:
[----:B------:R-:W-:Y:S05]  /*5500*/  BSYNC B1 ;  /* 0x0000000000017941 */ /* 0x000fea0003800000 */
.L_x_140:
        /* <DEDUP_REMOVED lines=13> */
.L_x_143:
[----:B------:R-:W-:Y:S05]  /*55e0*/  BSYNC B1 ;  /* 0x0000000000017941 */ /* 0x000fea0003800000 */
.L_x_142:
        /* <DEDUP_REMOVED lines=13> */
.L_x_145:
[----:B------:R-:W-:Y:S05]  /*56c0*/  BSYNC B1 ;  /* 0x0000000000017941 */ /* 0x000fea0003800000 */
.L_x_144:
        /* <DEDUP_REMOVED lines=13> */
.L_x_147:
[----:B------:R-:W-:Y:S05]  /*57a0*/  BSYNC B1 ;  /* 0x0000000000017941 */ /* 0x000fea0003800000 */
.L_x_146:
[----:B-----5:R-:W-:Y:S01]  /*57b0*/  IMAD.U32 R3, R66, 0x10000, RZ ;  /* 0x0001000042037824 */ /* 0x020fe200078e00ff */
[----:B-12---:R-:W-:Y:S01]  /*57c0*/  IADD3 R12, P3, R6, R105, RZ ;  /* 0x00000069060c7210 */ /* 0x006fe20007f7e0ff */
[----:B------:R-:W-:Y:S01]  /*57d0*/  BSSY B1, `(.L_x_148) ;  /* 0x000000b000017945 */ /* 0x000fe20003800000 */
[----:B------:R-:W-:Y:S01]  /*57e0*/  ISETP.GT.AND P0, PT, R0, 0x19, P0 ;  /* 0x000000190000780c */ /* 0x000fe20000704270 */
[----:B------:R-:W-:Y:S02]  /*57f0*/  FMUL R3, R3, R88 ;  /* 0x0000005803037220 */ /* 0x000fe40000400000 */
[----:B------:R-:W-:Y:S01]  /*5800*/  IMAD.X R13, R7, 0x1, R93, P3 ;  /* 0x00000001070d7824 */ /* 0x000fe200018e065d */
[----:B----4-:R-:W-:Y:S01]  /*5810*/  IADD3 R4, P3, R4, R107, RZ ;  /* 0x0000006b04047210 */ /* 0x010fe20007f7e0ff */
[----:B------:R-:W-:-:S04]  /*5820*/  FFMA R3, R36, R19, R3 ;  /* 0x0000001324037223 */ /* 0x000fc80000000003 */
[----:B------:R-:W-:Y:S01]  /*5830*/  IMAD.X R5, R5, 0x1, R90, P3 ;  /* 0x0000000105057824 */ /* 0x000fe200018e065a */
[----:B------:R-:W-:-:S05]  /*5840*/  F2FP.BF16.F32.PACK_AB R3, RZ, R3 ;  /* 0x00000003ff03723e */ /* 0x000fca00000010ff */
[----:B------:R1:W-:Y:S01]  /*5850*/  @P2 STG.E.U16 desc[UR38][R12.64], R3 ;  /* 0x000000030c002986 */ /* 0x0003e2000c101526 */
[----:B------:R-:W-:Y:S05]  /*5860*/  @!P0 BRA `(.L_x_149) ;  /* 0x0000000000048947 */ /* 0x000fea0003800000 */
[----:B------:R2:W5:Y:S02]  /*5870*/  LDG.E.LTC128B.U16 R66, desc[UR38][R4.64] ;  /* 0x0000002604427981 */ /* 0x000564000c1e1520 */
.L_x_149:
[----:B------:R-:W-:Y:S05]  /*5880*/  BSYNC B1 ;  /* 0x0000000000017941 */ /* 0x000fea0003800000 */
.L_x_148:
        /* <DEDUP_REMOVED lines=13> */
.L_x_151:
[----:B------:R-:W-:Y:S05]  /*5960*/  BSYNC B1 ;  /* 0x0000000000017941 */ /* 0x000fea0003800000 */
.L_x_150:
[----:B-----5:R-:W-:Y:S01]  /*5970*/  IMAD.U32 R3, R66, 0x10000, RZ ;  /* 0x0001000042037824 */ /* 0x020fe200078e00ff */
[----:B-12---:R-:W-:Y:S01]  /*5980*/  IADD3 R4, P0, R40, R105, RZ ;  /* 0x0000006928047210 */ /* 0x006fe20007f1e0ff */
[----:B------:R-:W-:Y:S01]  /*5990*/  BSSY B1, `(.L_x_152) ;  /* 0x000000b000017945 */ /* 0x000fe20003800000 */
[----:B------:R-:W-:Y:S01]  /*59a0*/  ISETP.GT.AND P1, PT, R0, 0x19, P1 ;  /* 0x000000190000780c */ /* 0x000fe20000f24270 */
[----:B------:R-:W-:Y:S02]  /*59b0*/  FMUL R3, R3, R88 ;  /* 0x0000005803037220 */ /* 0x000fe40000400000 */
[----:B------:R-:W-:Y:S01]  /*59c0*/  IMAD.X R5, R41, 0x1, R93, P0 ;  /* 0x0000000129057824 */ /* 0x000fe200000e065d */
[----:B------:R-:W-:Y:S01]  /*59d0*/  IADD3 R6, P0, R8, R107, RZ ;  /* 0x0000006b08067210 */ /* 0x000fe20007f1e0ff */
[----:B------:R-:W-:-:S04]  /*59e0*/  FFMA R3, R38, R19, R3 ;  /* 0x0000001326037223 */ /* 0x000fc80000000003 */
[----:B------:R-:W-:Y:S01]  /*59f0*/  IMAD.X R7, R9, 0x1, R90, P0 ;  /* 0x0000000109077824 */ /* 0x000fe200000e065a */
[----:B------:R-:W-:-:S05]  /*5a00*/  F2FP.BF16.F32.PACK_AB R3, RZ, R3 ;  /* 0x00000003ff03723e */ /* 0x000fca00000010ff */
[----:B------:R1:W-:Y:S01]  /*5a10*/  @P3 STG.E.U16 desc[UR38][R4.64], R3 ;  /* 0x0000000304003986 */ /* 0x0003e2000c101526 */
[----:B------:R-:W-:Y:S05]  /*5a20*/  @!P1 BRA `(.L_x_153) ;  /* 0x0000000000049947 */ /* 0x000fea0003800000 */
[----:B------:R2:W5:Y:S02]  /*5a30*/  LDG.E.LTC128B.U16 R66, desc[UR38][R6.64] ;  /* 0x0000002606427981 */ /* 0x000564000c1e1520 */
.L_x_153:
[----:B------:R-:W-:Y:S05]  /*5a40*/  BSYNC B1 ;  /* 0x0000000000017941 */ /* 0x000fea0003800000 */
.L_x_152:
[----:B------:R-:W-:Y:S05]  /*5a50*/  @!P1 BRA `(.L_x_154) ;  /* 0x00000018003c9947 */ /* 0x000fea0003800000 */
[----:B-1---5:R-:W-:Y:S01]  /*5a60*/  IMAD.U32 R3, R66, 0x10000, RZ ;  /* 0x0001000042037824 */ /* 0x022fe200078e00ff */
[----:B------:R-:W-:-:S03]  /*5a70*/  IADD3 R4, P0, R40, R106, RZ ;  /* 0x0000006a28047210 */ /* 0x000fc60007f1e0ff */
[----:B------:R-:W-:Y:S02]  /*5a80*/  FMUL R0, R3, R88 ;  /* 0x0000005803007220 */ /* 0x000fe40000400000 */
[----:B------:R-:W-:Y:S02]  /*5a90*/  IMAD.X R5, R41, 0x1, R93, P0 ;  /* 0x0000000129057824 */ /* 0x000fe400000e065d */
[----:B------:R-:W-:-:S05]  /*5aa0*/  FFMA R0, R39, R19, R0 ;  /* 0x0000001327007223 */ /* 0x000fca0000000000 */
[----:B------:R-:W-:-:S05]  /*5ab0*/  F2FP.BF16.F32.PACK_AB R0, RZ, R0 ;  /* 0x00000000ff00723e */ /* 0x000fca00000010ff */
[----:B------:R4:W-:Y:S01]  /*5ac0*/  STG.E.U16 desc[UR38][R4.64], R0 ;  /* 0x0000000004007986 */ /* 0x0009e2000c101526 */
[----:B------:R-:W-:Y:S05]  /*5ad0*/  BRA `(.L_x_154) ;  /* 0x00000018001c7947 */ /* 0x000fea0003800000 */
.L_x_29:
[----:B------:R-:W-:Y:S01]  /*5ae0*/  ULDC.64 UR4, c[0x0][0x5c0] ;  /* 0x0001700000047ab9 */ /* 0x000fe20000000a00 */
[-C--:B------:R-:W-:Y:S01]  /*5af0*/  FMUL R72, R72, R19.reuse ;  /* 0x0000001348487220 */ /* 0x080fe20000400000 */
[----:B------:R-:W-:Y:S01]  /*5b00*/  LEA R8, P0, R116, UR4, 0x1 ;  /* 0x0000000474087c11 */ /* 0x000fe2000f8008ff */
[-C--:B------:R-:W-:Y:S01]  /*5b10*/  FMUL R73, R73, R19.reuse ;  /* 0x0000001349497220 */ /* 0x080fe20000400000 */
[----:B------:R-:W-:Y:S01]  /*5b20*/  ISETP.GT.AND P4, PT, R0, 0x1, P1 ;  /* 0x000000010000780c */ /* 0x000fe20000f84270 */
[-C--:B------:R-:W-:Y:S01]  /*5b30*/  FMUL R74, R74, R19.reuse ;  /* 0x000000134a4a7220 */ /* 0x080fe20000400000 */
[----:B------:R-:W-:Y:S01]  /*5b40*/  LEA.HI.X R9, R116, UR5, R109, 0x1, P0 ;  /* 0x0000000574097c11 */ /* 0x000fe200080f0c6d */
[-C--:B------:R-:W-:Y:S01]  /*5b50*/  FMUL R75, R75, R19.reuse ;  /* 0x000000134b4b7220 */ /* 0x080fe20000400000 */
[----:B------:R-:W-:Y:S01]  /*5b60*/  F2FP.BF16.F32.PACK_AB R72, RZ, R72 ;  /* 0x00000048ff48723e */ /* 0x000fe200000010ff */
[-C--:B------:R-:W-:Y:S01]  /*5b70*/  FMUL R76, R76, R19.reuse ;  /* 0x000000134c4c7220 */ /* 0x080fe20000400000 */
[----:B------:R-:W-:Y:S01]  /*5b80*/  ISETP.GT.AND P0, PT, R3, 0x8, PT ;  /* 0x000000080300780c */ /* 0x000fe20003f04270 */
[-C--:B------:R-:W-:Y:S01]  /*5b90*/  FMUL R77, R77, R19.reuse ;  /* 0x000000134d4d7220 */ /* 0x080fe20000400000 */
[----:B------:R-:W-:Y:S01]  /*5ba0*/  LEA R12, P5, R92, R8, 0x1 ;  /* 0x000000085c0c7211 */ /* 0x000fe200078a08ff */
[----:B------:R-:W-:Y:S01]  /*5bb0*/  @P3 STG.E.U16 desc[UR38][R8.64], R72 ;  /* 0x0000004808003986 */ /* 0x000fe2000c101526 */
[----:B------:R-:W-:Y:S01]  /*5bc0*/  ISETP.GT.AND P3, PT, R0, 0x1, P0 ;  /* 0x000000010000780c */ /* 0x000fe20000764270 */
[----:B------:R-:W-:Y:S01]  /*5bd0*/  FMUL R78, R78, R19 ;  /* 0x000000134e4e7220 */ /* 0x000fe20000400000 */
[----:B------:R-:W-:Y:S01]  /*5be0*/  ISETP.GT.AND P2, PT, R0, RZ, P0 ;  /* 0x000000ff0000720c */ /* 0x000fe20000744270 */
[----:B------:R-:W-:Y:S01]  /*5bf0*/  @P4 IMAD.MOV.U32 R4, RZ, RZ, R8 ;  /* 0x000000ffff044224 */ /* 0x000fe200078e0008 */
[----:B------:R-:W-:Y:S01]  /*5c00*/  LEA.HI.X R13, R92, R9, R95, 0x1, P5 ;  /* 0x000000095c0d7211 */ /* 0x000fe200028f0c5f */
[----:B------:R-:W-:Y:S01]  /*5c10*/  @P4 IMAD.MOV.U32 R5, RZ, RZ, R9 ;  /* 0x000000ffff054224 */ /* 0x000fe200078e0009 */
[----:B------:R-:W-:Y:S01]  /*5c20*/  F2FP.BF16.F32.PACK_AB R73, RZ, R73 ;  /* 0x00000049ff49723e */ /* 0x000fe200000010ff */
[-C--:B------:R-:W-:Y:S01]  /*5c30*/  FMUL R79, R79, R19.reuse ;  /* 0x000000134f4f7220 */ /* 0x080fe20000400000 */
[----:B------:R-:W-:Y:S01]  /*5c40*/  ISETP.GT.AND P5, PT, R0, 0x8, P1 ;  /* 0x000000080000780c */ /* 0x000fe20000fa4270 */
[-C--:B------:R-:W-:Y:S01]  /*5c50*/  FMUL R80, R80, R19.reuse ;  /* 0x0000001350507220 */ /* 0x080fe20000400000 */
[----:B------:R-:W-:Y:S01]  /*5c60*/  F2FP.BF16.F32.PACK_AB R74, RZ, R74 ;  /* 0x0000004aff4a723e */ /* 0x000fe200000010ff */
[----:B------:R0:W-:Y:S01]  /*5c70*/  @P4 STG.E.U16 desc[UR38][R4.64+0x2], R73 ;  /* 0x0000024904004986 */ /* 0x0001e2000c101526 */
[C---:B------:R-:W-:Y:S01]  /*5c80*/  ISETP.GT.AND P4, PT, R0.reuse, 0x9, P1 ;  /* 0x000000090000780c */ /* 0x040fe20000f84270 */
[----:B------:R-:W-:Y:S01]  /*5c90*/  FMUL R81, R81, R19 ;  /* 0x0000001351517220 */ /* 0x000fe20000400000 */
[----:B------:R-:W-:Y:S01]  /*5ca0*/  F2FP.BF16.F32.PACK_AB R75, RZ, R75 ;  /* 0x0000004bff4b723e */ /* 0x000fe200000010ff */
[----:B------:R-:W-:Y:S01]  /*5cb0*/  @P2 STG.E.U16 desc[UR38][R12.64], R74 ;  /* 0x0000004a0c002986 */ /* 0x000fe2000c101526 */
[----:B------:R-:W-:Y:S01]  /*5cc0*/  ISETP.GT.AND P2, PT, R0, 0x8, P0 ;  /* 0x000000080000780c */ /* 0x000fe20000744270 */
[-C--:B------:R-:W-:Y:S01]  /*5cd0*/  FMUL R82, R82, R19.reuse ;  /* 0x0000001352527220 */ /* 0x080fe20000400000 */
[----:B------:R-:W-:Y:S01]  /*5ce0*/  F2FP.BF16.F32.PACK_AB R76, RZ, R76 ;  /* 0x0000004cff4c723e */ /* 0x000fe200000010ff */
[----:B------:R-:W-:Y:S01]  /*5cf0*/  FMUL R83, R83, R19 ;  /* 0x0000001353537220 */ /* 0x000fe20000400000 */
[----:B------:R-:W-:Y:S01]  /*5d00*/  F2FP.BF16.F32.PACK_AB R77, RZ, R77 ;  /* 0x0000004dff4d723e */ /* 0x000fe200000010ff */
[----:B------:R-:W-:Y:S01]  /*5d10*/  FMUL R84, R84, R19 ;  /* 0x0000001354547220 */ /* 0x000fe20000400000 */
[----:B------:R-:W-:Y:S01]  /*5d20*/  F2FP.BF16.F32.PACK_AB R78, RZ, R78 ;  /* 0x0000004eff4e723e */ /* 0x000fe200000010ff */
[----:B0-----:R-:W-:Y:S01]  /*5d30*/  @P3 IMAD.MOV.U32 R4, RZ, RZ, R12 ;  /* 0x000000ffff043224 */ /* 0x001fe200078e000c */
[----:B------:R-:W-:Y:S01]  /*5d40*/  F2FP.BF16.F32.PACK_AB R79, RZ, R79 ;  /* 0x0000004fff4f723e */ /* 0x000fe200000010ff */
[----:B------:R-:W-:Y:S01]  /*5d50*/  @P3 IMAD.MOV.U32 R5, RZ, RZ, R13 ;  /* 0x000000ffff053224 */ /* 0x000fe200078e000d */
[----:B------:R-:W-:Y:S01]  /*5d60*/  F2FP.BF16.F32.PACK_AB R80, RZ, R80 ;  /* 0x00000050ff50723e */ /* 0x000fe200000010ff */
[----:B------:R-:W-:Y:S01]  /*5d70*/  FMUL R85, R85, R19 ;  /* 0x0000001355557220 */ /* 0x000fe20000400000 */
[----:B------:R-:W-:Y:S01]  /*5d80*/  F2FP.BF16.F32.PACK_AB R81, RZ, R81 ;  /* 0x00000051ff51723e */ /* 0x000fe200000010ff */
[-C--:B------:R-:W-:Y:S01]  /*5d90*/  FMUL R86, R86, R19.reuse ;  /* 0x0000001356567220 */ /* 0x080fe20000400000 */
[----:B------:R0:W-:Y:S01]  /*5da0*/  @P3 STG.E.U16 desc[UR38][R4.64+0x2], R75 ;  /* 0x0000024b04003986 */ /* 0x0001e2000c101526 */
[----:B------:R-:W-:Y:S01]  /*5db0*/  ISETP.GT.AND P3, PT, R0, 0x9, P0 ;  /* 0x000000090000780c */ /* 0x000fe20000764270 */
[-C--:B------:R-:W-:Y:S01]  /*5dc0*/  FMUL R87, R87, R19.reuse ;  /* 0x0000001357577220 */ /* 0x080fe20000400000 */
[----:B------:R-:W-:Y:S01]  /*5dd0*/  F2FP.BF16.F32.PACK_AB R82, RZ, R82 ;  /* 0x00000052ff52723e */ /* 0x000fe200000010ff */
[----:B------:R-:W-:Y:S01]  /*5de0*/  FMUL R56, R56, R19 ;  /* 0x0000001338387220 */ /* 0x000fe20000400000 */
[----:B------:R-:W-:Y:S01]  /*5df0*/  F2FP.BF16.F32.PACK_AB R83, RZ, R83 ;  /* 0x00000053ff53723e */ /* 0x000fe200000010ff */
[-C--:B------:R-:W-:Y:S01]  /*5e00*/  FMUL R57, R57, R19.reuse ;  /* 0x0000001339397220 */ /* 0x080fe20000400000 */
[----:B------:R-:W-:Y:S01]  /*5e10*/  F2FP.BF16.F32.PACK_AB R84, RZ, R84 ;  /* 0x00000054ff54723e */ /* 0x000fe200000010ff */
[----:B------:R-:W-:Y:S01]  /*5e20*/  FMUL R58, R58, R19 ;  /* 0x000000133a3a7220 */ /* 0x000fe20000400000 */
[----:B------:R-:W-:Y:S01]  /*5e30*/  F2FP.BF16.F32.PACK_AB R85, RZ, R85 ;  /* 0x00000055ff55723e */ /* 0x000fe200000010ff */
[----:B------:R-:W-:Y:S01]  /*5e40*/  FMUL R59, R59, R19 ;  /* 0x000000133b3b7220 */ /* 0x000fe20000400000 */
[----:B------:R-:W-:Y:S01]  /*5e50*/  F2FP.BF16.F32.PACK_AB R86, RZ, R86 ;  /* 0x00000056ff56723e */ /* 0x000fe200000010ff */
[--C-:B0-----:R-:W-:Y:S01]  /*5e60*/  @P5 IMAD.MOV.U32 R4, RZ, RZ, R8.reuse ;  /* 0x000000ffff045224 */ /* 0x101fe200078e0008 */
        /* <DEDUP_REMOVED lines=13> */
[----:B------:R-:W-:Y:S01]  /*5f40*/  PRMT R11, R58, 0x7610, R11 ;  /* 0x000076103a0b7816 */ /* 0x000fe2000000000b */
[-C--:B------:R-:W-:Y:S01]  /*5f50*/  FMUL R65, R65, R19.reuse ;  /* 0x0000001341417220 */ /* 0x080fe20000400000 */
[----:B------:R-:W-:Y:S01]  /*5f60*/  F2FP.BF16.F32.PACK_AB R60, RZ, R60 ;  /* 0x0000003cff3c723e */ /* 0x000fe200000010ff */
[----:B------:R-:W-:Y:S01]  /*5f70*/  FMUL R66, R66, R19 ;  /* 0x0000001342427220 */ /* 0x000fe20000400000 */
[----:B------:R-:W-:Y:S01]  /*5f80*/  F2FP.BF16.F32.PACK_AB R61, RZ, R61 ;  /* 0x0000003dff3d723e */ /* 0x000fe200000010ff */
[----:B0-----:R-:W-:Y:S01]  /*5f90*/  @P4 IMAD.MOV.U32 R4, RZ, RZ, R8 ;  /* 0x000000ffff044224 */ /* 0x001fe200078e0008 */
[----:B------:R-:W-:Y:S01]  /*5fa0*/  F2FP.BF16.F32.PACK_AB R62, RZ, R62 ;  /* 0x0000003eff3e723e */ /* 0x000fe200000010ff */
[----:B------:R-:W-:Y:S01]  /*5fb0*/  @P4 IMAD.MOV.U32 R5, RZ, RZ, R9 ;  /* 0x000000ffff054224 */ /* 0x000fe200078e0009 */
[----:B------:R-:W-:Y:S01]  /*5fc0*/  F2FP.BF16.F32.PACK_AB R63, RZ, R63 ;  /* 0x0000003fff3f723e */ /* 0x000fe200000010ff */
[-C--:B------:R-:W-:Y:S01]  /*5fd0*/  FMUL R67, R67, R19.reuse ;  /* 0x0000001343437220 */ /* 0x080fe20000400000 */
[----:B------:R-:W-:Y:S01]  /*5fe0*/  F2FP.BF16.F32.PACK_AB R64, RZ, R64 ;  /* 0x00000040ff40723e */ /* 0x000fe200000010ff */
[-C--:B------:R-:W-:Y:S01]  /*5ff0*/  FMUL R68, R68, R19.reuse ;  /* 0x0000001344447220 */ /* 0x080fe20000400000 */
[----:B------:R0:W-:Y:S01]  /*6000*/  @P4 STG.E.U16 desc[UR38][R4.64+0x12], R77 ;  /* 0x0000124d04004986 */ /* 0x0001e2000c101526 */
[----:B------:R-:W-:Y:S01]  /*6010*/  ISETP.GT.AND P4, PT, R0, 0x11, P1 ;  /* 0x000000110000780c */ /* 0x000fe20000f84270 */
[----:B------:R-:W-:Y:S01]  /*6020*/  FMUL R69, R69, R19 ;  /* 0x0000001345457220 */ /* 0x000fe20000400000 */
[----:B------:R-:W-:Y:S01]  /*6030*/  F2FP.BF16.F32.PACK_AB R65, RZ, R65 ;  /* 0x00000041ff41723e */ /* 0x000fe200000010ff */
        /* <DEDUP_REMOVED lines=8> */
[--C-:B0-----:R-:W-:Y:S01]  /*60c0*/  @P2 IMAD.MOV.U32 R4, RZ, RZ, R12.reuse ;  /* 0x000000ffff042224 */ /* 0x101fe200078e000c */
[----:B------:R-:W-:Y:S01]  /*60d0*/  F2FP.BF16.F32.PACK_AB R70, RZ, R70 ;  /* 0x00000046ff46723e */ /* 0x000fe200000010ff */
[--C-:B------:R-:W-:Y:S01]  /*60e0*/  @P2 IMAD.MOV.U32 R5, RZ, RZ, R13.reuse ;  /* 0x000000ffff052224 */ /* 0x100fe200078e000d */
        /* <DEDUP_REMOVED lines=37> */
[----:B------:R-:W-:-:S02]  /*6340*/  @P5 IMAD.MOV.U32 R5, RZ, RZ, R9 ;  /* 0x000000ffff055224 */ /* 0x000fc400078e0009 */
[-C--:B------:R-:W-:Y:S01]  /*6350*/  FMUL R55, R55, R19.reuse ;  /* 0x0000001337377220 */ /* 0x080fe20000400000 */
[----:B------:R-:W-:Y:S01]  /*6360*/  F2FP.BF16.F32.PACK_AB R24, RZ, R24 ;  /* 0x00000018ff18723e */ /* 0x000fe200000010ff */
[-C--:B------:R-:W-:Y:S01]  /*6370*/  FMUL R25, R25, R19.reuse ;  /* 0x0000001319197220 */ /* 0x080fe20000400000 */
[-C--:B------:R-:W-:Y:S01]  /*6380*/  FMUL R26, R26, R19.reuse ;  /* 0x000000131a1a7220 */ /* 0x080fe20000400000 */
[----:B------:R0:W-:Y:S01]  /*6390*/  @P5 STG.E.U16 desc[UR38][R4.64+0x20], R80 ;  /* 0x0000205004005986 */ /* 0x0001e2000c101526 */
[----:B------:R-:W-:Y:S01]  /*63a0*/  IADD3 R14, P5, R8, R100, RZ ;  /* 0x00000064080e7210 */ /* 0x000fe20007fbe0ff */
[----:B------:R-:W-:Y:S01]  /*63b0*/  FMUL R27, R27, R19 ;  /* 0x000000131b1b7220 */ /* 0x000fe20000400000 */
[----:B------:R-:W-:Y:S01]  /*63c0*/  F2FP.BF16.F32.PACK_AB R55, RZ, R55 ;  /* 0x00000037ff37723e */ /* 0x000fe200000010ff */
[----:B------:R-:W-:Y:S01]  /*63d0*/  FMUL R28, R28, R19 ;  /* 0x000000131c1c7220 */ /* 0x000fe20000400000 */
[----:B------:R-:W-:Y:S01]  /*63e0*/  F2FP.BF16.F32.PACK_AB R25, RZ, R25 ;  /* 0x00000019ff19723e */ /* 0x000fe200000010ff */
[----:B------:R-:W-:Y:S01]  /*63f0*/  IMAD.X R15, R9, 0x1, R93, P5 ;  /* 0x00000001090f7824 */ /* 0x000fe200028e065d */
[----:B------:R-:W-:Y:S01]  /*6400*/  F2FP.BF16.F32.PACK_AB R26, RZ, R26 ;  /* 0x0000001aff1a723e */ /* 0x000fe200000010ff */
[----:B------:R-:W-:Y:S01]  /*6410*/  FMUL R29, R29, R19 ;  /* 0x000000131d1d7220 */ /* 0x000fe20000400000 */
[----:B------:R-:W-:Y:S01]  /*6420*/  F2FP.BF16.F32.PACK_AB R27, RZ, R27 ;  /* 0x0000001bff1b723e */ /* 0x000fe200000010ff */
[----:B------:R-:W-:Y:S01]  /*6430*/  FMUL R30, R30, R19 ;  /* 0x000000131e1e7220 */ /* 0x000fe20000400000 */
[----:B------:R-:W-:Y:S01]  /*6440*/  F2FP.BF16.F32.PACK_AB R28, RZ, R28 ;  /* 0x0000001cff1c723e */ /* 0x000fe200000010ff */
[----:B0-----:R-:W-:-:S02]  /*6450*/  @P4 IMAD.MOV.U32 R4, RZ, RZ, R8 ;  /* 0x000000ffff044224 */ /* 0x001fc400078e0008 */
[----:B------:R-:W-:Y:S01]  /*6460*/  FMUL R31, R31, R19 ;  /* 0x000000131f1f7220 */ /* 0x000fe20000400000 */
[----:B------:R-:W-:Y:S01]  /*6470*/  @P4 IMAD.MOV.U32 R5, RZ, RZ, R9 ;  /* 0x000000ffff054224 */ /* 0x000fe200078e0009 */
[----:B------:R-:W-:Y:S01]  /*6480*/  F2FP.BF16.F32.PACK_AB R29, RZ, R29 ;  /* 0x0000001dff1d723e */ /* 0x000fe200000010ff */
[-C--:B------:R-:W-:Y:S01]  /*6490*/  FMUL R32, R32, R19.reuse ;  /* 0x0000001320207220 */ /* 0x080fe20000400000 */
[----:B------:R-:W-:Y:S01]  /*64a0*/  F2FP.BF16.F32.PACK_AB R30, RZ, R30 ;  /* 0x0000001eff1e723e */ /* 0x000fe200000010ff */
[-C--:B------:R-:W-:Y:S01]  /*64b0*/  FMUL R33, R33, R19.reuse ;  /* 0x0000001321217220 */ /* 0x080fe20000400000 */
[----:B------:R0:W-:Y:S01]  /*64c0*/  @P4 STG.E.U16 desc[UR38][R4.64+0x22], R81 ;  /* 0x0000225104004986 */ /* 0x0001e2000c101526 */
[----:B------:R-:W-:Y:S01]  /*64d0*/  ISETP.GT.AND P4, PT, R0, 0x18, P1 ;  /* 0x000000180000780c */ /* 0x000fe20000f84270 */
[-C--:B------:R-:W-:Y:S01]  /*64e0*/  FMUL R34, R34, R19.reuse ;  /* 0x0000001322227220 */ /* 0x080fe20000400000 */
[----:B------:R-:W-:Y:S01]  /*64f0*/  ISETP.GT.AND P1, PT, R0, 0x19, P1 ;  /* 0x000000190000780c */ /* 0x000fe20000f24270 */
        /* <DEDUP_REMOVED lines=12> */
[----:B------:R-:W-:-:S02]  /*65c0*/  @P1 IMAD.MOV.U32 R6, RZ, RZ, R8 ;  /* 0x000000ffff061224 */ /* 0x000fc400078e0008 */
[----:B------:R-:W-:Y:S01]  /*65d0*/  FMUL R39, R39, R19 ;  /* 0x0000001327277220 */ /* 0x000fe20000400000 */
[----:B------:R-:W-:Y:S01]  /*65e0*/  @P1 IMAD.MOV.U32 R7, RZ, RZ, R9 ;  /* 0x000000ffff071224 */ /* 0x000fe200078e0009 */
[----:B------:R0:W-:Y:S01]  /*65f0*/  @P2 STG.E.U16 desc[UR38][R4.64+0x20], R82 ;  /* 0x0000205204002986 */ /* 0x0001e2000c101526 */
[C---:B------:R-:W-:Y:S02]  /*6600*/  ISETP.GT.AND P2, PT, R0.reuse, 0x18, P0 ;  /* 0x000000180000780c */ /* 0x040fe40000744270 */
[----:B------:R-:W-:Y:S02]  /*6610*/  ISETP.GT.AND P0, PT, R0, 0x19, P0 ;  /* 0x000000190000780c */ /* 0x000fe40000704270 */
[----:B------:R-:W-:Y:S02]  /*6620*/  F2FP.BF16.F32.PACK_AB R37, RZ, R37 ;  /* 0x00000025ff25723e */ /* 0x000fe400000010ff */
[----:B------:R-:W-:Y:S02]  /*6630*/  F2FP.BF16.F32.PACK_AB R38, RZ, R38 ;  /* 0x00000026ff26723e */ /* 0x000fe400000010ff */
[----:B------:R-:W-:Y:S01]  /*6640*/  F2FP.BF16.F32.PACK_AB R39, RZ, R39 ;  /* 0x00000027ff27723e */ /* 0x000fe200000010ff */
[----:B0-----:R-:W-:-:S02]  /*6650*/  @P3 IMAD.MOV.U32 R4, RZ, RZ, R12 ;  /* 0x000000ffff043224 */ /* 0x001fc400078e000c */
[----:B------:R-:W-:-:S05]  /*6660*/  @P3 IMAD.MOV.U32 R5, RZ, RZ, R13 ;  /* 0x000000ffff053224 */ /* 0x000fca00078e000d */
[----:B------:R0:W-:Y:S02]  /*6670*/  @P3 STG.E.U16 desc[UR38][R4.64+0x22], R83 ;  /* 0x0000225304003986 */ /* 0x0001e4000c101526 */
[----:B0-----:R-:W-:Y:S02]  /*6680*/  @P4 IMAD.MOV.U32 R4, RZ, RZ, R8 ;  /* 0x000000ffff044224 */ /* 0x001fe400078e0008 */
[----:B------:R-:W-:-:S05]  /*6690*/  @P4 IMAD.MOV.U32 R5, RZ, RZ, R9 ;  /* 0x000000ffff054224 */ /* 0x000fca00078e0009 */
[----:B------:R0:W-:Y:S04]  /*66a0*/  @P4 STG.E.U16 desc[UR38][R4.64+0x30], R84 ;  /* 0x0000305404004986 */ /* 0x0001e8000c101526 */
[----:B------:R1:W-:Y:S01]  /*66b0*/  @P1 STG.E.U16 desc[UR38][R6.64+0x32], R85 ;  /* 0x0000325506001986 */ /* 0x0003e2000c101526 */
[----:B------:R-:W-:-:S04]  /*66c0*/  ISETP.GT.AND P1, PT, R3, 0x80, PT ;  /* 0x000000800300780c */ /* 0x000fc80003f24270 */
[----:B------:R-:W-:Y:S02]  /*66d0*/  ISETP.GT.AND P3, PT, R0, RZ, P1 ;  /* 0x000000ff0000720c */ /* 0x000fe40000f64270 */
[----:B0-----:R-:W-:Y:S01]  /*66e0*/  IADD3 R4, P4, R8, R91, RZ ;  /* 0x0000005b08047210 */ /* 0x001fe20007f9e0ff */
[----:B-1----:R-:W-:Y:S02]  /*66f0*/  @P2 IMAD.MOV.U32 R6, RZ, RZ, R12 ;  /* 0x000000ffff062224 */ /* 0x002fe400078e000c */
[----:B------:R-:W-:Y:S02]  /*6700*/  @P2 IMAD.MOV.U32 R7, RZ, RZ, R13 ;  /* 0x000000ffff072224 */ /* 0x000fe400078e000d */
[----:B------:R-:W-:Y:S01]  /*6710*/  IMAD.X R5, R9, 0x1, R93, P4 ;  /* 0x0000000109057824 */ /* 0x000fe200020e065d */
[----:B------:R-:W-:Y:S02]  /*6720*/  IADD3 R20, P4, R12, R100, RZ ;  /* 0x000000640c147210 */ /* 0x000fe40007f9e0ff */
[----:B------:R0:W-:Y:S01]  /*6730*/  @P2 STG.E.U16 desc[UR38][R6.64+0x30], R86 ;  /* 0x0000305606002986 */ /* 0x0001e2000c101526 */
[----:B------:R-:W-:-:S02]  /*6740*/  ISETP.GT.AND P2, PT, R0, 0x1, P1 ;  /* 0x000000010000780c */ /* 0x000fc40000f44270 */
[----:B------:R-:W-:Y:S01]  /*6750*/  IMAD.X R21, R13, 0x1, R93, P4 ;  /* 0x000000010d157824 */ /* 0x000fe200020e065d */
[----:B------:R-:W-:Y:S01]  /*6760*/  @P0 STG.E.U16 desc[UR38][R12.64+0x32], R87 ;  /* 0x000032570c000986 */ /* 0x000fe2000c101526 */
[----:B------:R-:W-:-:S03]  /*6770*/  ISETP.GT.AND P0, PT, R3, 0x88, PT ;  /* 0x000000880300780c */ /* 0x000fc60003f04270 */
[----:B------:R-:W-:Y:S01]  /*6780*/  @P3 STG.E.U16 desc[UR38][R4.64], R56 ;  /* 0x0000003804003986 */ /* 0x000fe2000c101526 */
[----:B------:R-:W-:Y:S02]  /*6790*/  ISETP.GT.AND P3, PT, R0, 0x1, P0 ;  /* 0x000000010000780c */ /* 0x000fe40000764270 */
[----:B0-----:R-:W-:-:S03]  /*67a0*/  IADD3 R6, P5, R12, R91, RZ ;  /* 0x0000005b0c067210 */ /* 0x001fc60007fbe0ff */
[----:B------:R0:W-:Y:S01]  /*67b0*/  @P2 STG.E.U16 desc[UR38][R14.64], R57 ;  /* 0x000000390e002986 */ /* 0x0001e2000c101526 */
[C---:B------:R-:W-:Y:S01]  /*67c0*/  ISETP.GT.AND P2, PT, R0.reuse, RZ, P0 ;  /* 0x000000ff0000720c */ /* 0x040fe20000744270 */
[----:B------:R-:W-:Y:S01]  /*67d0*/  IMAD.X R7, R13, 0x1, R93, P5 ;  /* 0x000000010d077824 */ /* 0x000fe200028e065d */
[----:B------:R-:W-:Y:S02]  /*67e0*/  ISETP.GT.AND P5, PT, R0, 0x8, P1 ;  /* 0x000000080000780c */ /* 0x000fe40000fa4270 */
[----:B0-----:R-:W-:-:S09]  /*67f0*/  IADD3 R14, P4, R8, R101, RZ ;  /* 0x00000065080e7210 */ /* 0x001fd20007f9e0ff */
[----:B------:R-:W-:Y:S01]  /*6800*/  @P2 STG.E.U16 desc[UR38][R6.64], R11 ;  /* 0x0000000b06002986 */ /* 0x000fe2000c101526 */
[----:B------:R-:W-:Y:S01]  /*6810*/  ISETP.GT.AND P2, PT, R0, 0x8, P0 ;  /* 0x000000080000780c */ /* 0x000fe20000744270 */
[----:B------:R-:W-:Y:S01]  /*6820*/  IMAD.X R15, R9, 0x1, R93, P4 ;  /* 0x00000001090f7824 */ /* 0x000fe200020e065d */
[----:B------:R-:W-:Y:S01]  /*6830*/  IADD3 R56, P4, R8, R102, RZ ;  /* 0x0000006608387210 */ /* 0x000fe20007f9e0ff */
[----:B------:R0:W-:Y:S01]  /*6840*/  @P3 STG.E.U16 desc[UR38][R20.64], R59 ;  /* 0x0000003b14003986 */ /* 0x0001e2000c101526 */
[----:B------:R-:W-:-:S03]  /*6850*/  ISETP.GT.AND P3, PT, R0, 0x9, P1 ;  /* 0x000000090000780c */ /* 0x000fc60000f64270 */
[----:B------:R1:W-:Y:S01]  /*6860*/  @P5 STG.E.U16 desc[UR38][R14.64], R60 ;  /* 0x0000003c0e005986 */ /* 0x0003e2000c101526 */
[----:B------:R-:W-:Y:S01]  /*6870*/  IADD3 R58, P5, R12, R101, RZ ;  /* 0x000000650c3a7210 */ /* 0x000fe20007fbe0ff */
[----:B------:R-:W-:Y:S01]  /*6880*/  IMAD.X R57, R9, 0x1, R93, P4 ;  /* 0x0000000109397824 */ /* 0x000fe200020e065d */
[----:B------:R-:W-:-:S03]  /*6890*/  ISETP.GT.AND P4, PT, R0, 0x9, P0 ;  /* 0x000000090000780c */ /* 0x000fc60000784270 */
[----:B0-----:R-:W-:-:S04]  /*68a0*/  IMAD.X R59, R13, 0x1, R93, P5 ;  /* 0x000000010d3b7824 */ /* 0x001fc800028e065d */
[----:B------:R0:W-:Y:S01]  /*68b0*/  @P3 STG.E.U16 desc[UR38][R56.64], R61 ;  /* 0x0000003d38003986 */ /* 0x0001e2000c101526 */
[----:B------:R-:W-:Y:S02]  /*68c0*/  ISETP.GT.AND P3, PT, R0, 0x11, P1 ;  /* 0x000000110000780c */ /* 0x000fe40000f64270 */
[----:B-1----:R-:W-:Y:S01]  /*68d0*/  IADD3 R14, P5, R12, R102, RZ ;  /* 0x000000660c0e7210 */ /* 0x002fe20007fbe0ff */
[----:B------:R-:W-:Y:S01]  /*68e0*/  @P2 STG.E.U16 desc[UR38][R58.64], R62 ;  /* 0x0000003e3a002986 */ /* 0x000fe2000c101526 */
[----:B------:R-:W-:-:S03]  /*68f0*/  ISETP.GT.AND P2, PT, R0, 0x10, P1 ;  /* 0x000000100000780c */ /* 0x000fc60000f44270 */
[----:B------:R-:W-:Y:S01]  /*6900*/  IMAD.X R15, R13, 0x1, R93, P5 ;  /* 0x000000010d0f7824 */ /* 0x000fe200028e065d */
[----:B------:R-:W-:-:S04]  /*6910*/  IADD3 R20, P5, R8, R103, RZ ;  /* 0x0000006708147210 */ /* 0x000fc80007fbe0ff */
[----:B------:R1:W-:Y:S01]  /*6920*/  @P4 STG.E.U16 desc[UR38][R14.64], R63 ;  /* 0x0000003f0e004986 */ /* 0x0003e2000c101526 */
[----:B------:R-:W-:Y:S01]  /*6930*/  IADD3 R60, P4, R8, R104, RZ ;  /* 0x00000068083c7210 */ /* 0x000fe20007f9e0ff */
[----:B------:R-:W-:Y:S01]  /*6940*/  IMAD.X R21, R9, 0x1, R93, P5 ;  /* 0x0000000109157824 */ /* 0x000fe200028e065d */
[----:B------:R-:W-:-:S03]  /*6950*/  ISETP.GT.AND P5, PT, R0, 0x10, P0 ;  /* 0x000000100000780c */ /* 0x000fc600007a4270 */
[----:B0-----:R-:W-:Y:S01]  /*6960*/  IMAD.X R61, R9, 0x1, R93, P4 ;  /* 0x00000001093d7824 */ /* 0x001fe200020e065d */
[----:B------:R0:W-:Y:S01]  /*6970*/  @P2 STG.E.U16 desc[UR38][R20.64], R64 ;  /* 0x0000004014002986 */ /* 0x0001e2000c101526 */
[C---:B------:R-:W-:Y:S02]  /*6980*/  ISETP.GT.AND P2, PT, R0.reuse, 0x18, P1 ;  /* 0x000000180000780c */ /* 0x040fe40000f44270 */
[----:B------:R-:W-:Y:S01]  /*6990*/  ISETP.GT.AND P1, PT, R0, 0x19, P1 ;  /* 0x000000190000780c */ /* 0x000fe20000f24270 */
[----:B------:R-:W-:Y:S01]  /*69a0*/  @P3 STG.E.U16 desc[UR38][R60.64], R65 ;  /* 0x000000413c003986 */ /* 0x000fe2000c101526 */
[----:B-1----:R-:W-:Y:S02]  /*69b0*/  IADD3 R14, P4, R12, R103, RZ ;  /* 0x000000670c0e7210 */ /* 0x002fe40007f9e0ff */
[----:B------:R-:W-:-:S03]  /*69c0*/  ISETP.GT.AND P3, PT, R0, 0x11, P0 ;  /* 0x000000110000780c */ /* 0x000fc60000764270 */
[----:B------:R-:W-:Y:S01]  /*69d0*/  IMAD.X R15, R13, 0x1, R93, P4 ;  /* 0x000000010d0f7824 */ /* 0x000fe200020e065d */
[----:B------:R-:W-:-:S04]  /*69e0*/  IADD3 R56, P4, R12, R104, RZ ;  /* 0x000000680c387210 */ /* 0x000fc80007f9e0ff */
[----:B------:R1:W-:Y:S01]  /*69f0*/  @P5 STG.E.U16 desc[UR38][R14.64], R66 ;  /* 0x000000420e005986 */ /* 0x0003e2000c101526 */
[C---:B0-----:R-:W-:Y:S01]  /*6a00*/  IADD3 R20, P5, R8.reuse, R105, RZ ;  /* 0x0000006908147210 */ /* 0x041fe20007fbe0ff */
[----:B------:R-:W-:Y:S01]  /*6a10*/  IMAD.X R57, R13, 0x1, R93, P4 ;  /* 0x000000010d397824 */ /* 0x000fe200020e065d */
[----:B------:R-:W-:-:S03]  /*6a20*/  IADD3 R8, P4, R8, R106, RZ ;  /* 0x0000006a08087210 */ /* 0x000fc60007f9e0ff */
[C-C-:B------:R-:W-:Y:S01]  /*6a30*/  IMAD.X R21, R9.reuse, 0x1, R93.reuse, P5 ;  /* 0x0000000109157824 */ /* 0x140fe200028e065d */
[----:B------:R-:W-:Y:S01]  /*6a40*/  @P3 STG.E.U16 desc[UR38][R56.64], R67 ;  /* 0x0000004338003986 */ /* 0x000fe2000c101526 */
[--C-:B------:R-:W-:Y:S01]  /*6a50*/  IMAD.X R9, R9, 0x1, R93.reuse, P4 ;  /* 0x0000000109097824 */ /* 0x100fe200020e065d */
[----:B------:R-:W-:Y:S02]  /*6a60*/  ISETP.GT.AND P3, PT, R3, 0x100, PT ;  /* 0x000001000300780c */ /* 0x000fe40003f64270 */
[----:B------:R-:W-:Y:S01]  /*6a70*/  @P2 STG.E.U16 desc[UR38][R20.64], R68 ;  /* 0x0000004414002986 */ /* 0x000fe2000c101526 */
[C---:B-1----:R-:W-:Y:S02]  /*6a80*/  IADD3 R14, P2, R12.reuse, R105, RZ ;  /* 0x000000690c0e7210 */ /* 0x042fe40007f5e0ff */
[----:B------:R-:W-:Y:S01]  /*6a90*/  IADD3 R12, P5, R12, R106, RZ ;  /* 0x0000006a0c0c7210 */ /* 0x000fe20007fbe0ff */
[----:B------:R0:W-:Y:S01]  /*6aa0*/  @P1 STG.E.U16 desc[UR38][R8.64], R69 ;  /* 0x0000004508001986 */ /* 0x0001e2000c101526 */
[C---:B------:R-:W-:Y:S01]  /*6ab0*/  ISETP.GT.AND P1, PT, R0.reuse, 0x18, P0 ;  /* 0x000000180000780c */ /* 0x040fe20000724270 */
[C-C-:B------:R-:W-:Y:S01]  /*6ac0*/  IMAD.X R15, R13.reuse, 0x1, R93.reuse, P2 ;  /* 0x000000010d0f7824 */ /* 0x140fe200010e065d */
[C---:B------:R-:W-:Y:S01]  /*6ad0*/  ISETP.GT.AND P0, PT, R0.reuse, 0x19, P0 ;  /* 0x000000190000780c */ /* 0x040fe20000704270 */
[----:B------:R-:W-:Y:S01]  /*6ae0*/  IMAD.X R13, R13, 0x1, R93, P5 ;  /* 0x000000010d0d7824 */ /* 0x000fe200028e065d */
[----:B------:R-:W-:-:S02]  /*6af0*/  ISETP.GT.AND P4, PT, R0, RZ, P3 ;  /* 0x000000ff0000720c */ /* 0x000fc40001f84270 */
[----:B------:R-:W-:-:S07]  /*6b00*/  ISETP.GT.AND P2, PT, R3, 0x108, PT ;  /* 0x000001080300780c */ /* 0x000fce0003f44270 */
[----:B------:R1:W-:Y:S01]  /*6b10*/  @P1 STG.E.U16 desc[UR38][R14.64], R70 ;  /* 0x000000460e001986 */ /* 0x0003e2000c101526 */
[----:B0-----:R-:W-:-:S03]  /*6b20*/  IADD3 R8, P1, R4, R91, RZ ;  /* 0x0000005b04087210 */ /* 0x001fc60007f3e0ff */
[----:B------:R0:W-:Y:S01]  /*6b30*/  @P0 STG.E.U16 desc[UR38][R12.64], R71 ;  /* 0x000000470c000986 */ /* 0x0001e2000c101526 */
[C---:B------:R-:W-:Y:S01]  /*6b40*/  ISETP.GT.AND P0, PT, R0.reuse, 0x1, P3 ;  /* 0x000000010000780c */ /* 0x040fe20001f04270 */
[----:B------:R-:W-:Y:S01]  /*6b50*/  IMAD.X R9, R5, 0x1, R93, P1 ;  /* 0x0000000105097824 */ /* 0x000fe200008e065d */
[----:B------:R-:W-:-:S04]  /*6b60*/  ISETP.GT.AND P1, PT, R0, RZ, P2 ;  /* 0x000000ff0000720c */ /* 0x000fc80001724270 */
[----:B------:R2:W-:Y:S01]  /*6b70*/  @P4 STG.E.U16 desc[UR38][R8.64], R40 ;  /* 0x0000002808004986 */ /* 0x0005e2000c101526 */
[----:B-1----:R-:W-:Y:S02]  /*6b80*/  IADD3 R14, P4, R4, R100, RZ ;  /* 0x00000064040e7210 */ /* 0x002fe40007f9e0ff */
[----:B0-----:R-:W-:-:S03]  /*6b90*/  IADD3 R12, P5, R6, R91, RZ ;  /* 0x0000005b060c7210 */ /* 0x001fc60007fbe0ff */
[--C-:B------:R-:W-:Y:S01]  /*6ba0*/  IMAD.X R15, R5, 0x1, R93.reuse, P4 ;  /* 0x00000001050f7824 */ /* 0x100fe200020e065d */
[----:B------:R-:W-:Y:S01]  /*6bb0*/  ISETP.GT.AND P4, PT, R0, 0x1, P2 ;  /* 0x000000010000780c */ /* 0x000fe20001784270 */
[----:B------:R-:W-:-:S03]  /*6bc0*/  IMAD.X R13, R7, 0x1, R93, P5 ;  /* 0x00000001070d7824 */ /* 0x000fc600028e065d */
[----:B------:R0:W-:Y:S01]  /*6bd0*/  @P0 STG.E.U16 desc[UR38][R14.64], R41 ;  /* 0x000000290e000986 */ /* 0x0001e2000c101526 */
[----:B------:R-:W-:Y:S02]  /*6be0*/  IADD3 R20, P0, R6, R100, RZ ;  /* 0x0000006406147210 */ /* 0x000fe40007f1e0ff */
[----:B--2---:R-:W-:Y:S01]  /*6bf0*/  IADD3 R40, P5, R4, R102, RZ ;  /* 0x0000006604287210 */ /* 0x004fe20007fbe0ff */
[----:B------:R-:W-:Y:S02]  /*6c00*/  @P1 STG.E.U16 desc[UR38][R12.64], R42 ;  /* 0x0000002a0c001986 */ /* 0x000fe4000c101526 */
[----:B------:R-:W-:Y:S01]  /*6c10*/  IMAD.X R21, R7, 0x1, R93, P0 ;  /* 0x0000000107157824 */ /* 0x000fe200000e065d */
[----:B------:R-:W-:-:S04]  /*6c20*/  ISETP.GT.AND P0, PT, R0, 0x8, P3 ;  /* 0x000000080000780c */ /* 0x000fc80001f04270 */
[----:B------:R1:W-:Y:S01]  /*6c30*/  @P4 STG.E.U16 desc[UR38][R20.64], R43 ;  /* 0x0000002b14004986 */ /* 0x0003e2000c101526 */
[----:B0-----:R-:W-:Y:S01]  /*6c40*/  IADD3 R14, P1, R4, R101, RZ ;  /* 0x00000065040e7210 */ /* 0x001fe20007f3e0ff */
[----:B------:R-:W-:Y:S01]  /*6c50*/  IMAD.X R41, R5, 0x1, R93, P5 ;  /* 0x0000000105297824 */ /* 0x000fe200028e065d */
[----:B------:R-:W-:-:S03]  /*6c60*/  ISETP.GT.AND P4, PT, R0, 0x9, P3 ;  /* 0x000000090000780c */ /* 0x000fc60001f84270 */
[----:B------:R-:W-:Y:S01]  /*6c70*/  IMAD.X R15, R5, 0x1, R93, P1 ;  /* 0x00000001050f7824 */ /* 0x000fe200008e065d */
[----:B------:R-:W-:-:S04]  /*6c80*/  ISETP.GT.AND P1, PT, R0, 0x8, P2 ;  /* 0x000000080000780c */ /* 0x000fc80001724270 */
[----:B------:R0:W-:Y:S01]  /*6c90*/  @P0 STG.E.U16 desc[UR38][R14.64], R44 ;  /* 0x0000002c0e000986 */ /* 0x0001e2000c101526 */
[----:B-1----:R-:W-:-:S04]  /*6ca0*/  IADD3 R20, P0, R6, R101, RZ ;  /* 0x0000006506147210 */ /* 0x002fc80007f1e0ff */
[----:B------:R1:W-:Y:S01]  /*6cb0*/  @P4 STG.E.U16 desc[UR38][R40.64], R45 ;  /* 0x0000002d28004986 */ /* 0x0003e2000c101526 */
[----:B------:R-:W-:Y:S01]  /*6cc0*/  IMAD.X R21, R7, 0x1, R93, P0 ;  /* 0x0000000107157824 */ /* 0x000fe200000e065d */
[C---:B------:R-:W-:Y:S02]  /*6cd0*/  ISETP.GT.AND P0, PT, R0.reuse, 0x9, P2 ;  /* 0x000000090000780c */ /* 0x040fe40001704270 */
[----:B------:R-:W-:Y:S02]  /*6ce0*/  ISETP.GT.AND P4, PT, R0, 0x10, P3 ;  /* 0x000000100000780c */ /* 0x000fe40001f84270 */
[----:B------:R2:W-:Y:S01]  /*6cf0*/  @P1 STG.E.U16 desc[UR38][R20.64], R46 ;  /* 0x0000002e14001986 */ /* 0x0005e2000c101526 */
[----:B0-----:R-:W-:-:S05]  /*6d00*/  IADD3 R14, P1, R6, R102, RZ ;  /* 0x00000066060e7210 */ /* 0x001fca0007f3e0ff */
[--C-:B------:R-:W-:Y:S01]  /*6d10*/  IMAD.X R15, R7, 0x1, R93.reuse, P1 ;  /* 0x00000001070f7824 */ /* 0x100fe200008e065d */
[----:B-1----:R-:W-:Y:S02]  /*6d20*/  IADD3 R40, P5, R4, R103, RZ ;  /* 0x0000006704287210 */ /* 0x002fe40007fbe0ff */
[----:B------:R-:W-:Y:S02]  /*6d30*/  ISETP.GT.AND P1, PT, R0, 0x11, P3 ;  /* 0x000000110000780c */ /* 0x000fe40001f24270 */
[----:B------:R0:W-:Y:S01]  /*6d40*/  @P0 STG.E.U16 desc[UR38][R14.64], R47 ;  /* 0x0000002f0e000986 */ /* 0x0001e2000c101526 */
[----:B------:R-:W-:Y:S01]  /*6d50*/  IMAD.X R41, R5, 0x1, R93, P5 ;  /* 0x0000000105297824 */ /* 0x000fe200028e065d */
[----:B--2---:R-:W-:-:S04]  /*6d60*/  IADD3 R20, P0, R4, R104, RZ ;  /* 0x0000006804147210 */ /* 0x004fc80007f1e0ff */
[----:B------:R1:W-:Y:S01]  /*6d70*/  @P4 STG.E.U16 desc[UR38][R40.64], R48 ;  /* 0x0000003028004986 */ /* 0x0003e2000c101526 */
[--C-:B------:R-:W-:Y:S01]  /*6d80*/  IMAD.X R21, R5, 0x1, R93.reuse, P0 ;  /* 0x0000000105157824 */ /* 0x100fe200000e065d */
[----:B------:R-:W-:Y:S02]  /*6d90*/  ISETP.GT.AND P0, PT, R0, 0x10, P2 ;  /* 0x000000100000780c */ /* 0x000fe40001704270 */
[----:B0-----:R-:W-:Y:S02]  /*6da0*/  IADD3 R14, P4, R6, R103, RZ ;  /* 0x00000067060e7210 */ /* 0x001fe40007f9e0ff */
[----:B------:R0:W-:Y:S01]  /*6db0*/  @P1 STG.E.U16 desc[UR38][R20.64], R49 ;  /* 0x0000003114001986 */ /* 0x0001e2000c101526 */
[----:B------:R-:W-:Y:S02]  /*6dc0*/  ISETP.GT.AND P1, PT, R0, 0x11, P2 ;  /* 0x000000110000780c */ /* 0x000fe40001724270 */
[----:B------:R-:W-:Y:S01]  /*6dd0*/  IMAD.X R15, R7, 0x1, R93, P4 ;  /* 0x00000001070f7824 */ /* 0x000fe200020e065d */
[----:B-1----:R-:W-:-:S02]  /*6de0*/  IADD3 R40, P5, R6, R104, RZ ;  /* 0x0000006806287210 */ /* 0x002fc40007fbe0ff */
[C---:B------:R-:W-:Y:S02]  /*6df0*/  ISETP.GT.AND P4, PT, R0.reuse, 0x18, P3 ;  /* 0x000000180000780c */ /* 0x040fe40001f84270 */
[----:B------:R-:W-:Y:S01]  /*6e00*/  ISETP.GT.AND P3, PT, R0, 0x19, P3 ;  /* 0x000000190000780c */ /* 0x000fe20001f64270 */
[--C-:B------:R-:W-:Y:S01]  /*6e10*/  IMAD.X R41, R7, 0x1, R93.reuse, P5 ;  /* 0x0000000107297824 */ /* 0x100fe200028e065d */
[----:B------:R1:W-:Y:S01]  /*6e20*/  @P0 STG.E.U16 desc[UR38][R14.64], R50 ;  /* 0x000000320e000986 */ /* 0x0003e2000c101526 */
[C---:B0-----:R-:W-:Y:S02]  /*6e30*/  IADD3 R20, P5, R4.reuse, R105, RZ ;  /* 0x0000006904147210 */ /* 0x041fe40007fbe0ff */
[C---:B------:R-:W-:Y:S01]  /*6e40*/  ISETP.GT.AND P0, PT, R3.reuse, 0x188, PT ;  /* 0x000001880300780c */ /* 0x040fe20003f04270 */
[----:B------:R-:W-:Y:S01]  /*6e50*/  @P1 STG.E.U16 desc[UR38][R40.64], R51 ;  /* 0x0000003328001986 */ /* 0x000fe2000c101526 */
[----:B------:R-:W-:Y:S01]  /*6e60*/  ISETP.GT.AND P1, PT, R3, 0x180, PT ;  /* 0x000001800300780c */ /* 0x000fe20003f24270 */
[----:B------:R-:W-:Y:S01]  /*6e70*/  IMAD.X R21, R5, 0x1, R93, P5 ;  /* 0x0000000105157824 */ /* 0x000fe200028e065d */
[----:B------:R-:W-:-:S02]  /*6e80*/  IADD3 R4, P5, R4, R106, RZ ;  /* 0x0000006a04047210 */ /* 0x000fc40007fbe0ff */
[----:B------:R-:W-:Y:S02]  /*6e90*/  PRMT R3, R24, 0x7610, R3 ;  /* 0x0000761018037816 */ /* 0x000fe40000000003 */
[----:B------:R0:W-:Y:S01]  /*6ea0*/  @P4 STG.E.U16 desc[UR38][R20.64], R52 ;  /* 0x0000003414004986 */ /* 0x0001e2000c101526 */
[----:B------:R-:W-:Y:S01]  /*6eb0*/  ISETP.GT.AND P4, PT, R0, 0x18, P2 ;  /* 0x000000180000780c */ /* 0x000fe20001784270 */
[--C-:B------:R-:W-:Y:S01]  /*6ec0*/  IMAD.X R5, R5, 0x1, R93.reuse, P5 ;  /* 0x0000000105057824 */ /* 0x100fe200028e065d */
[----:B-1----:R-:W-:Y:S02]  /*6ed0*/  IADD3 R14, P5, R6, R105, RZ ;  /* 0x00000069060e7210 */ /* 0x002fe40007fbe0ff */
[----:B------:R-:W-:Y:S02]  /*6ee0*/  ISETP.GT.AND P2, PT, R0, 0x19, P2 ;  /* 0x000000190000780c */ /* 0x000fe40001744270 */
[----:B------:R1:W-:Y:S01]  /*6ef0*/  @P3 STG.E.U16 desc[UR38][R4.64], R53 ;  /* 0x0000003504003986 */ /* 0x0003e2000c101526 */
[----:B------:R-:W-:Y:S01]  /*6f00*/  IMAD.X R15, R7, 0x1, R93, P5 ;  /* 0x00000001070f7824 */ /* 0x000fe200028e065d */
[----:B------:R-:W-:-:S02]  /*6f10*/  IADD3 R6, P3, R6, R106, RZ ;  /* 0x0000006a06067210 */ /* 0x000fc40007f7e0ff */
[----:B0-----:R-:W-:-:S03]  /*6f20*/  IADD3 R20, P5, R8, R91, RZ ;  /* 0x0000005b08147210 */ /* 0x001fc60007fbe0ff */
[----:B------:R0:W-:Y:S01]  /*6f30*/  @P4 STG.E.U16 desc[UR38][R14.64], R54 ;  /* 0x000000360e004986 */ /* 0x0001e2000c101526 */
[C---:B------:R-:W-:Y:S01]  /*6f40*/  ISETP.GT.AND P4, PT, R0.reuse, RZ, P1 ;  /* 0x000000ff0000720c */ /* 0x040fe20000f84270 */
[--C-:B------:R-:W-:Y:S01]  /*6f50*/  IMAD.X R7, R7, 0x1, R93.reuse, P3 ;  /* 0x0000000107077824 */ /* 0x100fe200018e065d */
[----:B------:R-:W-:Y:S01]  /*6f60*/  ISETP.GT.AND P3, PT, R0, 0x1, P1 ;  /* 0x000000010000780c */ /* 0x000fe20000f64270 */
[C-C-:B------:R-:W-:Y:S01]  /*6f70*/  IMAD.X R21, R9.reuse, 0x1, R93.reuse, P5 ;  /* 0x0000000109157824 */ /* 0x140fe200028e065d */
[----:B-1----:R-:W-:Y:S02]  /*6f80*/  IADD3 R4, P5, R8, R100, RZ ;  /* 0x0000006408047210 */ /* 0x002fe40007fbe0ff */
[----:B------:R-:W-:Y:S01]  /*6f90*/  @P2 STG.E.U16 desc[UR38][R6.64], R55 ;  /* 0x0000003706002986 */ /* 0x000fe2000c101526 */
[----:B------:R-:W-:Y:S02]  /*6fa0*/  ISETP.GT.AND P2, PT, R0, RZ, P0 ;  /* 0x000000ff0000720c */ /* 0x000fe40000744270 */
[----:B------:R-:W-:Y:S01]  /*6fb0*/  IMAD.X R5, R9, 0x1, R93, P5 ;  /* 0x0000000109057824 */ /* 0x000fe200028e065d */
[----:B0-----:R-:W-:-:S03]  /*6fc0*/  IADD3 R14, P5, R12, R91, RZ ;  /* 0x0000005b0c0e7210 */ /* 0x001fc60007fbe0ff */
[----:B------:R-:W-:Y:S01]  /*6fd0*/  @P4 STG.E.U16 desc[UR38][R20.64], R3 ;  /* 0x0000000314004986 */ /* 0x000fe2000c101526 */
[----:B------:R-:W-:Y:S01]  /*6fe0*/  IADD3 R24, P4, R12, R100, RZ ;  /* 0x000000640c187210 */ /* 0x000fe20007f9e0ff */
[C-C-:B------:R-:W-:Y:S02]  /*6ff0*/  IMAD.X R15, R13.reuse, 0x1, R93.reuse, P5 ;  /* 0x000000010d0f7824 */ /* 0x140fe400028e065d */
[----:B------:R0:W-:Y:S01]  /*7000*/  @P3 STG.E.U16 desc[UR38][R4.64], R25 ;  /* 0x0000001904003986 */ /* 0x0001e2000c101526 */
[C---:B------:R-:W-:Y:S02]  /*7010*/  ISETP.GT.AND P3, PT, R0.reuse, 0x1, P0 ;  /* 0x000000010000780c */ /* 0x040fe40000764270 */
[C---:B------:R-:W-:Y:S01]  /*7020*/  ISETP.GT.AND P5, PT, R0.reuse, 0x8, P1 ;  /* 0x000000080000780c */ /* 0x040fe20000fa4270 */
[----:B------:R-:W-:Y:S01]  /*7030*/  @P2 STG.E.U16 desc[UR38][R14.64], R26 ;  /* 0x0000001a0e002986 */ /* 0x000fe2000c101526 */
[----:B------:R-:W-:Y:S01]  /*7040*/  ISETP.GT.AND P2, PT, R0, 0x8, P0 ;  /* 0x000000080000780c */ /* 0x000fe20000744270 */
[----:B0-----:R-:W-:Y:S01]  /*7050*/  IMAD.X R25, R13, 0x1, R93, P4 ;  /* 0x000000010d197824 */ /* 0x001fe200020e065d */
[----:B------:R-:W-:-:S07]  /*7060*/  IADD3 R4, P4, R8, R101, RZ ;  /* 0x0000006508047210 */ /* 0x000fce0007f9e0ff */
[----:B------:R-:W-:Y:S01]  /*7070*/  @P3 STG.E.U16 desc[UR38][R24.64], R27 ;  /* 0x0000001b18003986 */ /* 0x000fe2000c101526 */
[C-C-:B------:R-:W-:Y:S01]  /*7080*/  IMAD.X R5, R9.reuse, 0x1, R93.reuse, P4 ;  /* 0x0000000109057824 */ /* 0x140fe200020e065d */
[----:B------:R-:W-:Y:S02]  /*7090*/  IADD3 R6, P4, R8, R102, RZ ;  /* 0x0000006608067210 */ /* 0x000fe40007f9e0ff */
[----:B------:R-:W-:Y:S02]  /*70a0*/  ISETP.GT.AND P3, PT, R0, 0x9, P1 ;  /* 0x000000090000780c */ /* 0x000fe40000f64270 */
[----:B------:R0:W-:Y:S01]  /*70b0*/  @P5 STG.E.U16 desc[UR38][R4.64], R28 ;  /* 0x0000001c04005986 */ /* 0x0001e2000c101526 */
[----:B------:R-:W-:Y:S01]  /*70c0*/  IADD3 R20, P5, R12, R101, RZ ;  /* 0x000000650c147210 */ /* 0x000fe20007fbe0ff */
[----:B------:R-:W-:Y:S01]  /*70d0*/  IMAD.X R7, R9, 0x1, R93, P4 ;  /* 0x0000000109077824 */ /* 0x000fe200020e065d */
[----:B------:R-:W-:-:S03]  /*70e0*/  ISETP.GT.AND P4, PT, R0, 0x9, P0 ;  /* 0x000000090000780c */ /* 0x000fc60000784270 */
[----:B------:R-:W-:-:S05]  /*70f0*/  IMAD.X R21, R13, 0x1, R93, P5 ;  /* 0x000000010d157824 */ /* 0x000fca00028e065d */
[----:B------:R-:W-:Y:S01]  /*7100*/  @P3 STG.E.U16 desc[UR38][R6.64], R29 ;  /* 0x0000001d06003986 */ /* 0x000fe2000c101526 */
[----:B0-----:R-:W-:Y:S02]  /*7110*/  IADD3 R4, P5, R12, R102, RZ ;  /* 0x000000660c047210 */ /* 0x001fe40007fbe0ff */
[C---:B------:R-:W-:Y:S01]  /*7120*/  ISETP.GT.AND P3, PT, R0.reuse, 0x11, P1 ;  /* 0x000000110000780c */ /* 0x040fe20000f64270 */
[----:B------:R-:W-:Y:S01]  /*7130*/  @P2 STG.E.U16 desc[UR38][R20.64], R30 ;  /* 0x0000001e14002986 */ /* 0x000fe2000c101526 */
[----:B------:R-:W-:Y:S01]  /*7140*/  ISETP.GT.AND P2, PT, R0, 0x10, P1 ;  /* 0x000000100000780c */ /* 0x000fe20000f44270 */
[----:B------:R-:W-:Y:S01]  /*7150*/  IMAD.X R5, R13, 0x1, R93, P5 ;  /* 0x000000010d057824 */ /* 0x000fe200028e065d */
[----:B------:R-:W-:-:S04]  /*7160*/  IADD3 R14, P5, R8, R103, RZ ;  /* 0x00000067080e7210 */ /* 0x000fc80007fbe0ff */
[----:B------:R0:W-:Y:S01]  /*7170*/  @P4 STG.E.U16 desc[UR38][R4.64], R31 ;  /* 0x0000001f04004986 */ /* 0x0001e2000c101526 */
[----:B------:R-:W-:Y:S01]  /*7180*/  IADD3 R24, P4, R8, R104, RZ ;  /* 0x0000006808187210 */ /* 0x000fe20007f9e0ff */
[----:B------:R-:W-:Y:S01]  /*7190*/  IMAD.X R15, R9, 0x1, R93, P5 ;  /* 0x00000001090f7824 */ /* 0x000fe200028e065d */
[----:B------:R-:W-:-:S03]  /*71a0*/  ISETP.GT.AND P5, PT, R0, 0x10, P0 ;  /* 0x000000100000780c */ /* 0x000fc600007a4270 */
[----:B------:R-:W-:Y:S01]  /*71b0*/  IMAD.X R25, R9, 0x1, R93, P4 ;  /* 0x0000000109197824 */ /* 0x000fe200020e065d */
[----:B------:R-:W-:Y:S01]  /*71c0*/  @P2 STG.E.U16 desc[UR38][R14.64], R32 ;  /* 0x000000200e002986 */ /* 0x000fe2000c101526 */
[----:B------:R-:W-:-:S03]  /*71d0*/  ISETP.GT.AND P2, PT, R0, 0x11, P0 ;  /* 0x000000110000780c */ /* 0x000fc60000744270 */
[----:B------:R-:W-:Y:S01]  /*71e0*/  @P3 STG.E.U16 desc[UR38][R24.64], R33 ;  /* 0x0000002118003986 */ /* 0x000fe2000c101526 */
[----:B0-----:R-:W-:Y:S02]  /*71f0*/  IADD3 R4, P4, R12, R103, RZ ;  /* 0x000000670c047210 */ /* 0x001fe40007f9e0ff */
[C---:B------:R-:W-:Y:S02]  /*7200*/  ISETP.GT.AND P3, PT, R0.reuse, 0x18, P1 ;  /* 0x000000180000780c */ /* 0x040fe40000f64270 */
[----:B------:R-:W-:Y:S01]  /*7210*/  ISETP.GT.AND P1, PT, R0, 0x19, P1 ;  /* 0x000000190000780c */ /* 0x000fe20000f24270 */
[----:B------:R-:W-:Y:S01]  /*7220*/  IMAD.X R5, R13, 0x1, R93, P4 ;  /* 0x000000010d057824 */ /* 0x000fe200020e065d */
[----:B------:R-:W-:-:S04]  /*7230*/  IADD3 R6, P4, R12, R104, RZ ;  /* 0x000000680c067210 */ /* 0x000fc80007f9e0ff */
[----:B------:R0:W-:Y:S01]  /*7240*/  @P5 STG.E.U16 desc[UR38][R4.64], R34 ;  /* 0x0000002204005986 */ /* 0x0001e2000c101526 */
[----:B------:R-:W-:Y:S01]  /*7250*/  IADD3 R20, P5, R8, R105, RZ ;  /* 0x0000006908147210 */ /* 0x000fe20007fbe0ff */
[--C-:B------:R-:W-:Y:S01]  /*7260*/  IMAD.X R7, R13, 0x1, R93.reuse, P4 ;  /* 0x000000010d077824 */ /* 0x100fe200020e065d */
[C---:B------:R-:W-:Y:S02]  /*7270*/  ISETP.GT.AND P4, PT, R0.reuse, 0x18, P0 ;  /* 0x000000180000780c */ /* 0x040fe40000784270 */
[----:B------:R-:W-:Y:S01]  /*7280*/  ISETP.GT.AND P0, PT, R0, 0x19, P0 ;  /* 0x000000190000780c */ /* 0x000fe20000704270 */
[----:B------:R-:W-:Y:S01]  /*7290*/  IMAD.X R21, R9, 0x1, R93, P5 ;  /* 0x0000000109157824 */ /* 0x000fe200028e065d */
[----:B------:R1:W-:Y:S04]  /*72a0*/  @P2 STG.E.U16 desc[UR38][R6.64], R35 ;  /* 0x0000002306002986 */ /* 0x0003e8000c101526 */
[----:B------:R1:W-:Y:S01]  /*72b0*/  @P3 STG.E.U16 desc[UR38][R20.64], R36 ;  /* 0x0000002414003986 */ /* 0x0003e2000c101526 */
[----:B0-----:R-:W-:-:S02]  /*72c0*/  IADD3 R4, P2, R8, R106, RZ ;  /* 0x0000006a08047210 */ /* 0x001fc40007f5e0ff */
[C---:B------:R-:W-:Y:S02]  /*72d0*/  IADD3 R8, P3, R12.reuse, R105, RZ ;  /* 0x000000690c087210 */ /* 0x040fe40007f7e0ff */
[----:B------:R-:W-:Y:S01]  /*72e0*/  IADD3 R12, P5, R12, R106, RZ ;  /* 0x0000006a0c0c7210 */ /* 0x000fe20007fbe0ff */
[--C-:B------:R-:W-:Y:S02]  /*72f0*/  IMAD.X R5, R9, 0x1, R93.reuse, P2 ;  /* 0x0000000109057824 */ /* 0x100fe400010e065d */
[C-C-:B------:R-:W-:Y:S02]  /*7300*/  IMAD.X R9, R13.reuse, 0x1, R93.reuse, P3 ;  /* 0x000000010d097824 */ /* 0x140fe400018e065d */
[----:B------:R-:W-:Y:S01]  /*7310*/  IMAD.X R13, R13, 0x1, R93, P5 ;  /* 0x000000010d0d7824 */ /* 0x000fe200028e065d */
[----:B------:R1:W-:Y:S04]  /*7320*/  @P1 STG.E.U16 desc[UR38][R4.64], R37 ;  /* 0x0000002504001986 */ /* 0x0003e8000c101526 */
[----:B------:R1:W-:Y:S04]  /*7330*/  @P4 STG.E.U16 desc[UR38][R8.64], R38 ;  /* 0x0000002608004986 */ /* 0x0003e8000c101526 */
[----:B------:R1:W-:Y:S02]  /*7340*/  @P0 STG.E.U16 desc[UR38][R12.64], R39 ;  /* 0x000000270c000986 */ /* 0x0003e4000c101526 */
.L_x_154:
[----:B------:R-:W-:Y:S05]  /*7350*/  BSYNC B0 ;  /* 0x0000000000007941 */ /* 0x000fea0003800000 */
.L_x_28:
[----:B------:R-:W-:Y:S01]  /*7360*/  IADD3 R16, P0, R16, UR36, RZ ;  /* 0x0000002410107c10 */ /* 0x000fe2000ff1e0ff */
[----:B------:R-:W-:Y:S01]  /*7370*/  ULDC.64 UR4, c[0x0][0x650] ;  /* 0x0001940000047ab9 */ /* 0x000fe20000000a00 */
[----:B----4-:R-:W-:Y:S01]  /*7380*/  PRMT R0, RZ, 0x7610, R0 ;  /* 0x00007610ff007816 */ /* 0x010fe20000000000 */
[----:B------:R-:W-:Y:S01]  /*7390*/  IMAD.MOV.U32 R110, RZ, RZ, -0x1 ;  /* 0xffffffffff6e7424 */ /* 0x000fe200078e00ff */
[----:B------:R-:W-:Y:S01]  /*73a0*/  IADD3.X R17, R17, UR42, RZ, P0, !PT ;  /* 0x0000002a11117c10 */ /* 0x000fe200087fe4ff */
[----:B------:R-:W-:Y:S01]  /*73b0*/  IMAD.MOV.U32 R97, RZ, RZ, -0x1 ;  /* 0xffffffffff617424 */ /* 0x000fe200078e00ff */
[----:B------:R-:W-:-:S04]  /*73c0*/  ISETP.GE.U32.AND P0, PT, R16, UR4, PT ;  /* 0x0000000410007c0c */ /* 0x000fc8000bf06070 */
[----:B------:R-:W-:-:S13]  /*73d0*/  ISETP.GE.U32.AND.EX P0, PT, R17, UR5, PT, P0 ;  /* 0x0000000511007c0c */ /* 0x000fda000bf06100 */
[----:B------:R-:W-:Y:S05]  /*73e0*/  @P0 BRA `(.L_x_155) ;  /* 0x0000000400580947 */ /* 0x000fea0003800000 */
[----:B------:R-:W4:Y:S01]  /*73f0*/  LDC.64 R10, c[0x0][0x628] ;  /* 0x00018a00ff0a7b82 */ /* 0x000f220000000a00 */
[----:B-1----:R-:W1:Y:S01]  /*7400*/  S2R R12, SR_CTAID.X ;  /* 0x00000000000c7919 */ /* 0x002e620000002500 */
[----:B---3--:R-:W-:Y:S02]  /*7410*/  IMAD.MOV.U32 R8, RZ, RZ, R16 ;  /* 0x000000ffff087224 */ /* 0x008fe400078e0010 */
[----:B------:R-:W-:Y:S01]  /*7420*/  IMAD.MOV.U32 R9, RZ, RZ, R17 ;  /* 0x000000ffff097224 */ /* 0x000fe200078e0011 */
[----:B------:R-:W3:Y:S03]  /*7430*/  S2R R20, SR_CTAID.Y ;  /* 0x0000000000147919 */ /* 0x000ee60000002600 */
[----:B------:R-:W0:Y:S08]  /*7440*/  LDC R0, c[0x0][0x630] ;  /* 0x00018c00ff007b82 */ /* 0x000e300000000800 */
[----:B------:R-:W0:Y:S01]  /*7450*/  LDC.64 R14, c[0x0][0x620] ;  /* 0x00018800ff0e7b82 */ /* 0x000e220000000a00 */
[----:B----4-:R-:W-:-:S04]  /*7460*/  ISETP.NE.U32.AND P0, PT, R10, RZ, PT ;  /* 0x000000ff0a00720c */ /* 0x010fc80003f05070 */
[----:B------:R-:W-:-:S13]  /*7470*/  ISETP.NE.AND.EX P0, PT, R11, RZ, PT, P0 ;  /* 0x000000ff0b00720c */ /* 0x000fda0003f05300 */
[----:B01-3--:R-:W-:Y:S05]  /*7480*/  @!P0 BRA `(.L_x_156) ;  /* 0x0000000000288947 */ /* 0x00bfea0003800000 */
[----:B------:R-:W0:Y:S02]  /*7490*/  LDC R3, c[0x0][0x634] ;  /* 0x00018d00ff037b82 */ /* 0x000e240000000800 */
[----:B0-----:R-:W-:-:S05]  /*74a0*/  IADD3 R3, P0, R16, R3, RZ ;  /* 0x0000000310037210 */ /* 0x001fca0007f1e0ff */
[----:B------:R-:W-:-:S04]  /*74b0*/  IMAD.X R13, RZ, RZ, R17, P0 ;  /* 0x000000ffff0d7224 */ /* 0x000fc800000e0611 */
[----:B------:R-:W-:-:S04]  /*74c0*/  IMAD.WIDE.U32 R4, R13, R10, RZ ;  /* 0x0000000a0d047225 */ /* 0x000fc800078e00ff */
[----:B--2---:R-:W-:-:S04]  /*74d0*/  IMAD.WIDE.U32 R6, P0, R3, R11, R4 ;  /* 0x0000000b03067225 */ /* 0x004fc80007800004 */
[----:B------:R-:W-:-:S04]  /*74e0*/  IMAD.WIDE.U32 R4, R3, R10, RZ ;  /* 0x0000000a03047225 */ /* 0x000fc800078e00ff */
[----:B------:R-:W-:Y:S01]  /*74f0*/  IMAD.X R9, RZ, RZ, RZ, P0 ;  /* 0x000000ffff097224 */ /* 0x000fe200000e06ff */
[----:B------:R-:W-:Y:S01]  /*7500*/  IADD3 RZ, P0, R5, R6, RZ ;  /* 0x0000000605ff7210 */ /* 0x000fe20007f1e0ff */
[----:B------:R-:W-:-:S04]  /*7510*/  IMAD.MOV.U32 R8, RZ, RZ, R7 ;  /* 0x000000ffff087224 */ /* 0x000fc800078e0007 */
[----:B------:R-:W-:-:S08]  /*7520*/  IMAD.WIDE.U32.X R8, R13, R11, R8, P0 ;  /* 0x0000000b0d087225 */ /* 0x000fd000000e0408 */
.L_x_156:
[-CC-:B------:R-:W-:Y:S01]  /*7530*/  SHF.R.U64 R97, R8, R0.reuse, R9.reuse ;  /* 0x0000000008617219 */ /* 0x180fe20000001209 */
[----:B------:R-:W0:Y:S01]  /*7540*/  LDC.64 R28, c[0x0][0x640] ;  /* 0x00019000ff1c7b82 */ /* 0x000e220000000a00 */
[----:B------:R-:W-:Y:S01]  /*7550*/  SHF.R.U32.HI R0, RZ, R0, R9 ;  /* 0x00000000ff007219 */ /* 0x000fe20000011609 */
[----:B------:R-:W-:Y:S01]  /*7560*/  ULDC UR4, c[0x0][0x150] ;  /* 0x0000540000047ab9 */ /* 0x000fe20000000800 */
[----:B------:R-:W-:Y:S01]  /*7570*/  IADD3 R3, P0, RZ, -R97, RZ ;  /* 0x80000061ff037210 */ /* 0x000fe20007f1e0ff */
[----:B------:R-:W-:Y:S01]  /*7580*/  IMAD.MOV.U32 R9, RZ, RZ, 0x1 ;  /* 0x00000001ff097424 */ /* 0x000fe200078e00ff */
[----:B------:R-:W-:-:S03]  /*7590*/  I2FP.F32.U32 R8, R12 ;  /* 0x0000000c00087245 */ /* 0x000fc60000201000 */
[----:B--2---:R-:W1:Y:S01]  /*75a0*/  LDC R6, c[0x0][0x618] ;  /* 0x00018600ff067b82 */ /* 0x004e620000000800 */
[----:B------:R-:W-:Y:S02]  /*75b0*/  IMAD.X R7, RZ, RZ, ~R0, P0 ;  /* 0x000000ffff077224 */ /* 0x000fe400000e0e00 */
[----:B------:R-:W-:Y:S01]  /*75c0*/  FMUL R8, R8, UR4 ;  /* 0x0000000408087c20 */ /* 0x000fe20008400000 */
[----:B------:R-:W-:Y:S01]  /*75d0*/  IMAD.WIDE.U32 R4, R3, R14, R16 ;  /* 0x0000000e03047225 */ /* 0x000fe200078e0010 */
[----:B------:R-:W-:-:S03]  /*75e0*/  ULDC UR4, c[0x0][0x154] ;  /* 0x0000550000047ab9 */ /* 0x000fc60000000800 */
[----:B------:R-:W-:Y:S01]  /*75f0*/  IMAD R0, R7, R14, RZ ;  /* 0x0000000e07007224 */ /* 0x000fe200078e02ff */
[----:B------:R-:W2:Y:S01]  /*7600*/  LDC R24, c[0x0][0x608] ;  /* 0x00018200ff187b82 */ /* 0x000ea20000000800 */
[----:B------:R-:W3:Y:S02]  /*7610*/  F2I.U32.TRUNC.NTZ R8, R8 ;  /* 0x0000000800087305 */ /* 0x000ee4000020f000 */
[----:B------:R-:W-:Y:S01]  /*7620*/  IMAD R3, R3, R15, R0 ;  /* 0x0000000f03037224 */ /* 0x000fe200078e0200 */
[----:B------:R-:W-:-:S03]  /*7630*/  I2FP.F32.U32 R0, R20 ;  /* 0x0000001400007245 */ /* 0x000fc60000201000 */
[----:B------:R-:W-:Y:S01]  /*7640*/  IMAD.IADD R3, R5, 0x1, R3 ;  /* 0x0000000105037824 */ /* 0x000fe200078e0203 */
[----:B------:R-:W4:Y:S01]  /*7650*/  LDC R26, c[0x0][0x658] ;  /* 0x00019600ff1a7b82 */ /* 0x000f220000000800 */
[----:B0-----:R-:W-:-:S04]  /*7660*/  ISETP.NE.U32.AND P0, PT, R28, RZ, PT ;  /* 0x000000ff1c00720c */ /* 0x001fc80003f05070 */
[----:B------:R-:W-:-:S03]  /*7670*/  ISETP.NE.AND.EX P0, PT, R29, RZ, PT, P0 ;  /* 0x000000ff1d00720c */ /* 0x000fc60003f05300 */
[----:B------:R-:W0:Y:S01]  /*7680*/  LDC R7, c[0x0][0x144] ;  /* 0x00005100ff077b82 */ /* 0x000e220000000800 */
[-CC-:B-1----:R-:W-:Y:S01]  /*7690*/  SHF.R.U64 R10, R4, R6.reuse, R3.reuse ;  /* 0x00000006040a7219 */ /* 0x182fe20000001203 */
[----:B---3--:R-:W-:Y:S01]  /*76a0*/  IMAD.MOV R8, RZ, RZ, -R8 ;  /* 0x000000ffff087224 */ /* 0x008fe200078e0a08 */
[----:B------:R-:W-:Y:S01]  /*76b0*/  SHF.R.U32.HI R3, RZ, R6, R3 ;  /* 0x00000006ff037219 */ /* 0x000fe20000011603 */
[----:B------:R-:W-:-:S04]  /*76c0*/  FMUL R6, R0, UR4 ;  /* 0x0000000400067c20 */ /* 0x000fc80008400000 */
[----:B------:R-:W1:Y:S01]  /*76d0*/  LDC R15, c[0x0][0x148] ;  /* 0x00005200ff0f7b82 */ /* 0x000e620000000800 */
[----:B------:R3:W0:Y:S01]  /*76e0*/  F2I.U32.TRUNC.NTZ R14, R6 ;  /* 0x00000006000e7305 */ /* 0x000622000020f000 */
[-CC-:B--2---:R-:W-:Y:S02]  /*76f0*/  SHF.R.U64 R0, R10, R24.reuse, R3.reuse ;  /* 0x000000180a007219 */ /* 0x184fe40000001203 */
[----:B------:R-:W-:-:S04]  /*7700*/  SHF.R.U32.HI R3, RZ, R24, R3 ;  /* 0x00000018ff037219 */ /* 0x000fc80000011603 */
[----:B------:R-:W2:Y:S01]  /*7710*/  LDC R21, c[0x0][0x600] ;  /* 0x00018000ff157b82 */ /* 0x000ea20000000800 */
[-CC-:B----4-:R-:W-:Y:S02]  /*7720*/  SHF.R.U64 R13, R0, R26.reuse, R3.reuse ;  /* 0x0000001a000d7219 */ /* 0x190fe40000001203 */
[-C--:B------:R-:W-:Y:S02]  /*7730*/  SHF.R.U32.HI R5, RZ, R26.reuse, R3 ;  /* 0x0000001aff057219 */ /* 0x080fe40000011603 */
[----:B------:R-:W-:Y:S01]  /*7740*/  SHF.L.U32 R26, R9, R26, RZ ;  /* 0x0000001a091a7219 */ /* 0x000fe200000006ff */
[----:B------:R-:W-:Y:S02]  /*7750*/  IMAD.MOV.U32 R4, RZ, RZ, R13 ;  /* 0x000000ffff047224 */ /* 0x000fe400078e000d */
[----:B------:R-:W4:Y:S01]  /*7760*/  LDC R25, c[0x0][0x648] ;  /* 0x00019200ff197b82 */ /* 0x000f220000000800 */
[----:B0-----:R-:W-:-:S07]  /*7770*/  IMAD R12, R7, R8, R12 ;  /* 0x00000008070c7224 */ /* 0x001fce00078e020c */
[----:B------:R-:W0:Y:S08]  /*7780*/  LDC R27, c[0x0][0x638] ;  /* 0x00018e00ff1b7b82 */ /* 0x000e300000000800 */
[----:B------:R-:W0:Y:S01]  /*7790*/  LDC R30, c[0x0][0x610] ;  /* 0x00018400ff1e7b82 */ /* 0x000e220000000800 */
[----:B-123--:R-:W-:Y:S05]  /*77a0*/  @!P0 BRA `(.L_x_157) ;  /* 0x0000000000288947 */ /* 0x00efea0003800000 */
        /* <DEDUP_REMOVED lines=10> */
.L_x_157:
[----:B------:R-:W-:Y:S01]  /*7850*/  ISETP.NE.AND P0, PT, R2, 0x1, PT ;  /* 0x000000010200780c */ /* 0x000fe20003f05270 */
[----:B------:R-:W-:Y:S01]  /*7860*/  IMAD.MOV R14, RZ, RZ, -R14 ;  /* 0x000000ffff0e7224 */ /* 0x000fe200078e0a0e */
[----:B----4-:R-:W-:Y:S01]  /*7870*/  SHF.R.U64 R3, R4, R25, R5 ;  /* 0x0000001904037219 */ /* 0x010fe20000001205 */
[----:B------:R-:W-:Y:S01]  /*7880*/  VIADD R5, R21, 0xffffffff ;  /* 0xffffffff15057836 */ /* 0x000fe20000000000 */
[----:B------:R-:W-:-:S03]  /*7890*/  LOP3.LUT R0, R0, R99, RZ, 0xc0, !PT ;  /* 0x0000006300007212 */ /* 0x000fc600078ec0ff */
[----:B------:R-:W-:Y:S01]  /*78a0*/  IMAD.MOV R4, RZ, RZ, -R3 ;  /* 0x000000ffff047224 */ /* 0x000fe200078e0a03 */
[----:B------:R-:W-:Y:S01]  /*78b0*/  LOP3.LUT R5, R10, R5, RZ, 0xc0, !PT ;  /* 0x000000050a057212 */ /* 0x000fe200078ec0ff */
[----:B------:R-:W-:Y:S02]  /*78c0*/  IMAD R3, R26, R3, R0 ;  /* 0x000000031a037224 */ /* 0x000fe400078e0200 */
[----:B0-----:R-:W-:Y:S02]  /*78d0*/  IMAD R0, R4, R27, R13 ;  /* 0x0000001b04007224 */ /* 0x001fe400078e020d */
[----:B------:R-:W-:Y:S02]  /*78e0*/  @P0 IMAD R12, R15, R14, R20 ;  /* 0x0000000e0f0c0224 */ /* 0x000fe400078e0214 */
[----:B------:R-:W-:Y:S02]  /*78f0*/  IMAD.MOV.U32 R4, RZ, RZ, 0x1 ;  /* 0x00000001ff047424 */ /* 0x000fe400078e00ff */
[----:B------:R-:W-:-:S02]  /*7900*/  IMAD R10, R3, R30, R12 ;  /* 0x0000001e030a7224 */ /* 0x000fc400078e020c */
[----:B------:R-:W-:Y:S01]  /*7910*/  IMAD R3, R0, R21, R5 ;  /* 0x0000001500037224 */ /* 0x000fe200078e0205 */
[----:B------:R-:W-:-:S04]  /*7920*/  PRMT R0, R4, 0x7610, R0 ;  /* 0x0000761004007816 */ /* 0x000fc80000000000 */
[----:B------:R-:W-:Y:S02]  /*7930*/  SEL R110, R3, R10, !P0 ;  /* 0x0000000a036e7207 */ /* 0x000fe40004000000 */
[----:B------:R-:W-:-:S07]  /*7940*/  SEL R10, R10, R3, !P0 ;  /* 0x000000030a0a7207 */ /* 0x000fce0004000000 */
.L_x_155:
[----:B------:R-:W-:Y:S01]  /*7950*/  LOP3.LUT P0, RZ, R0, 0xff, RZ, 0xc0, !PT ;  /* 0x000000ff00ff7812 */ /* 0x000fe2000780c0ff */
[----:B------:R-:W-:-:S12]  /*7960*/  IMAD.MOV.U32 R109, RZ, RZ, R10 ;  /* 0x000000ffff6d7224 */ /* 0x000fd800078e000a */
[----:B------:R-:W-:Y:S05]  /*7970*/  @P0 BRA `(.L_x_158) ;  /* 0xffffff9800440947 */ /* 0x000fea000383ffff */
[----:B------:R-:W-:Y:S05]  /*7980*/  EXIT ;  /* 0x000000000000794d */ /* 0x000fea0003800000 */
.L_x_3:
        /* <DEDUP_REMOVED lines=26> */
.L_x_160:
[--C-:B------:R-:W-:Y:S01]  /*7b30*/  SHF.R.U64 R14, R12, R20, R13.reuse ;  /* 0x000000140c0e7219 */ /* 0x100fe2000000120d */
[----:B------:R-:W0:Y:S01]  /*7b40*/  LDC R24, c[0x0][0x618] ;  /* 0x00018600ff187b82 */ /* 0x000e220000000800 */
[----:B------:R-:W-:Y:S01]  /*7b50*/  I2FP.F32.U32 R8, R6 ;  /* 0x0000000600087245 */ /* 0x000fe20000201000 */
[----:B------:R-:W-:Y:S01]  /*7b60*/  ULDC UR4, c[0x0][0x150] ;  /* 0x0000540000047ab9 */ /* 0x000fe20000000800 */
[----:B------:R-:W-:Y:S02]  /*7b70*/  SHF.R.U32.HI R7, RZ, R20, R13 ;  /* 0x00000014ff077219 */ /* 0x000fe4000001160d */
[----:B------:R-:W-:Y:S01]  /*7b80*/  IADD3 R11, P0, RZ, -R14, RZ ;  /* 0x8000000eff0b7210 */ /* 0x000fe20007f1e0ff */
[----:B------:R-:W-:Y:S01]  /*7b90*/  FMUL R13, R8, UR4 ;  /* 0x00000004080d7c20 */ /* 0x000fe20008400000 */
[----:B------:R-:W-:Y:S01]  /*7ba0*/  ULDC UR4, c[0x0][0x154] ;  /* 0x0000550000047ab9 */ /* 0x000fe20000000800 */
[----:B------:R-:W1:Y:S02]  /*7bb0*/  LDC.64 R26, c[0x0][0x640] ;  /* 0x00019000ff1a7b82 */ /* 0x000e640000000a00 */
[----:B------:R-:W-:-:S02]  /*7bc0*/  IMAD.X R7, RZ, RZ, ~R7, P0 ;  /* 0x000000ffff077224 */ /* 0x000fc400000e0e07 */
[----:B------:R-:W2:Y:S01]  /*7bd0*/  F2I.U32.TRUNC.NTZ R13, R13 ;  /* 0x0000000d000d7305 */ /* 0x000ea2000020f000 */
[----:B------:R-:W-:-:S03]  /*7be0*/  IMAD.WIDE.U32 R8, R11, R22, R16 ;  /* 0x000000160b087225 */ /* 0x000fc600078e0010 */
[----:B------:R-:W3:Y:S01]  /*7bf0*/  LDC R15, c[0x0][0x144] ;  /* 0x00005100ff0f7b82 */ /* 0x000ee20000000800 */
[----:B------:R-:W-:-:S04]  /*7c00*/  IMAD R10, R7, R22, RZ ;  /* 0x00000016070a7224 */ /* 0x000fc800078e02ff */
[----:B------:R-:W-:Y:S02]  /*7c10*/  IMAD R7, R11, R23, R10 ;  /* 0x000000170b077224 */ /* 0x000fe400078e020a */
[----:B------:R-:W-:Y:S01]  /*7c20*/  IMAD.MOV.U32 R10, RZ, RZ, -0x1 ;  /* 0xffffffffff0a7424 */ /* 0x000fe200078e00ff */
[----:B------:R-:W4:Y:S01]  /*7c30*/  LDC R20, c[0x0][0x608] ;  /* 0x00018200ff147b82 */ /* 0x000f220000000800 */
[----:B------:R-:W-:Y:S01]  /*7c40*/  IMAD.IADD R7, R9, 0x1, R7 ;  /* 0x0000000109077824 */ /* 0x000fe200078e0207 */
[----:B------:R-:W-:-:S04]  /*7c50*/  I2FP.F32.U32 R9, R5 ;  /* 0x0000000500097245 */ /* 0x000fc80000201000 */
[-C--:B0-----:R-:W-:Y:S01]  /*7c60*/  SHF.R.U64 R12, R8, R24.reuse, R7 ;  /* 0x00000018080c7219 */ /* 0x081fe20000001207 */
[----:B--2---:R-:W-:Y:S01]  /*7c70*/  IMAD.MOV R8, RZ, RZ, -R13 ;  /* 0x000000ffff087224 */ /* 0x004fe200078e0a0d */
[----:B------:R-:W0:Y:S01]  /*7c80*/  LDC R11, c[0x0][0x658] ;  /* 0x00019600ff0b7b82 */ /* 0x000e220000000800 */
[----:B-1----:R-:W-:Y:S01]  /*7c90*/  ISETP.NE.U32.AND P0, PT, R26, RZ, PT ;  /* 0x000000ff1a00720c */ /* 0x002fe20003f05070 */
[----:B------:R-:W-:Y:S01]  /*7ca0*/  FMUL R9, R9, UR4 ;  /* 0x0000000409097c20 */ /* 0x000fe20008400000 */
[----:B------:R-:W-:Y:S02]  /*7cb0*/  SHF.R.U32.HI R7, RZ, R24, R7 ;  /* 0x00000018ff077219 */ /* 0x000fe40000011607 */
[----:B------:R-:W-:-:S03]  /*7cc0*/  ISETP.NE.AND.EX P0, PT, R27, RZ, PT, P0 ;  /* 0x000000ff1b00720c */ /* 0x000fc60003f05300 */
[----:B------:R-:W1:Y:S01]  /*7cd0*/  LDC R22, c[0x0][0x148] ;  /* 0x00005200ff167b82 */ /* 0x000e620000000800 */
[----:B---3--:R-:W-:Y:S02]  /*7ce0*/  IMAD R23, R15, R8, R6 ;  /* 0x000000080f177224 */ /* 0x008fe400078e0206 */
[----:B------:R-:W-:-:S05]  /*7cf0*/  IMAD.MOV.U32 R8, RZ, RZ, 0x1 ;  /* 0x00000001ff087424 */ /* 0x000fca00078e00ff */
[----:B------:R-:W2:Y:S01]  /*7d00*/  LDC R21, c[0x0][0x600] ;  /* 0x00018000ff157b82 */ /* 0x000ea20000000800 */
[-CC-:B----4-:R-:W-:Y:S02]  /*7d10*/  SHF.R.U64 R15, R12, R20.reuse, R7.reuse ;  /* 0x000000140c0f7219 */ /* 0x190fe40000001207 */
[----:B------:R-:W-:Y:S02]  /*7d20*/  SHF.R.U32.HI R6, RZ, R20, R7 ;  /* 0x00000014ff067219 */ /* 0x000fe40000011607 */
[----:B------:R3:W4:Y:S03]  /*7d30*/  F2I.U32.TRUNC.NTZ R20, R9 ;  /* 0x0000000900147305 */ /* 0x000726000020f000 */
[----:B------:R-:W1:Y:S01]  /*7d40*/  LDC R25, c[0x0][0x648] ;  /* 0x00019200ff197b82 */ /* 0x000e620000000800 */
[-C--:B0-----:R-:W-:Y:S02]  /*7d50*/  SHF.R.U64 R19, R15, R11.reuse, R6 ;  /* 0x0000000b0f137219 */ /* 0x081fe40000001206 */
[----:B------:R-:W-:-:S02]  /*7d60*/  SHF.L.U32 R10, R10, R11, RZ ;  /* 0x0000000b0a0a7219 */ /* 0x000fc400000006ff */
[-C--:B------:R-:W-:Y:S01]  /*7d70*/  SHF.R.U32.HI R7, RZ, R11.reuse, R6 ;  /* 0x0000000bff077219 */ /* 0x080fe20000011606 */
[----:B------:R-:W-:Y:S01]  /*7d80*/  IMAD.MOV.U32 R6, RZ, RZ, R19 ;  /* 0x000000ffff067224 */ /* 0x000fe200078e0013 */
[----:B------:R-:W-:Y:S01]  /*7d90*/  SHF.L.U32 R24, R8, R11, RZ ;  /* 0x0000000b08187219 */ /* 0x000fe200000006ff */
[----:B------:R-:W0:Y:S01]  /*7da0*/  LDC R28, c[0x0][0x638] ;  /* 0x00018e00ff1c7b82 */ /* 0x000e220000000800 */
[----:B------:R-:W-:-:S07]  /*7db0*/  LOP3.LUT R30, RZ, R10, RZ, 0x33, !PT ;  /* 0x0000000aff1e7212 */ /* 0x000fce00078e33ff */
[----:B------:R-:W0:Y:S01]  /*7dc0*/  LDC R29, c[0x0][0x610] ;  /* 0x00018400ff1d7b82 */ /* 0x000e220000000800 */
[----:B---34-:R-:W-:Y:S05]  /*7dd0*/  @!P0 BRA `(.L_x_161) ;  /* 0x0000000000288947 */ /* 0x018fea0003800000 */
[----:B------:R-:W3:Y:S02]  /*7de0*/  LDC R6, c[0x0][0x64c] ;  /* 0x00019300ff067b82 */ /* 0x000ee40000000800 */
[----:B---3--:R-:W-:-:S05]  /*7df0*/  IADD3 R11, P0, R19, R6, RZ ;  /* 0x00000006130b7210 */ /* 0x008fca0007f1e0ff */
        /* <DEDUP_REMOVED lines=8> */
.L_x_161:
[----:B------:R-:W-:Y:S01]  /*7e80*/  ISETP.NE.AND P0, PT, R2, 0x1, PT ;  /* 0x000000010200780c */ /* 0x000fe20003f05270 */
[----:B--2---:R-:W-:Y:S01]  /*7e90*/  VIADD R9, R21, 0xffffffff ;  /* 0xffffffff15097836 */ /* 0x004fe20000000000 */
[----:B-1----:R-:W-:Y:S01]  /*7ea0*/  SHF.R.U64 R7, R6, R25, R7 ;  /* 0x0000001906077219 */ /* 0x002fe20000001207 */
[----:B------:R-:W-:Y:S01]  /*7eb0*/  IMAD.MOV R20, RZ, RZ, -R20 ;  /* 0x000000ffff147224 */ /* 0x000fe200078e0a14 */
[----:B------:R-:W-:Y:S02]  /*7ec0*/  LOP3.LUT R6, R15, R30, RZ, 0xc0, !PT ;  /* 0x0000001e0f067212 */ /* 0x000fe400078ec0ff */
[----:B------:R-:W-:Y:S01]  /*7ed0*/  LOP3.LUT R12, R12, R9, RZ, 0xc0, !PT ;  /* 0x000000090c0c7212 */ /* 0x000fe200078ec0ff */
[----:B------:R-:W-:Y:S02]  /*7ee0*/  IMAD.MOV R8, RZ, RZ, -R7 ;  /* 0x000000ffff087224 */ /* 0x000fe400078e0a07 */
[----:B------:R-:W-:Y:S02]  /*7ef0*/  IMAD R6, R24, R7, R6 ;  /* 0x0000000718067224 */ /* 0x000fe400078e0206 */
[----:B------:R-:W-:-:S02]  /*7f00*/  IMAD.MOV.U32 R9, RZ, RZ, 0x1 ;  /* 0x00000001ff097424 */ /* 0x000fc400078e00ff */
[----:B------:R-:W-:Y:S02]  /*7f10*/  @P0 IMAD R23, R22, R20, R5 ;  /* 0x0000001416170224 */ /* 0x000fe400078e0205 */
[----:B0-----:R-:W-:Y:S02]  /*7f20*/  IMAD R5, R8, R28, R19 ;  /* 0x0000001c08057224 */ /* 0x001fe400078e0213 */
[----:B------:R-:W-:Y:S02]  /*7f30*/  IMAD R19, R6, R29, R23 ;  /* 0x0000001d06137224 */ /* 0x000fe400078e0217 */
[----:B------:R-:W-:Y:S02]  /*7f40*/  IMAD R6, R5, R21, R12 ;  /* 0x0000001505067224 */ /* 0x000fe400078e020c */
[----:B------:R-:W-:-:S03]  /*7f50*/  IMAD.MOV.U32 R8, RZ, RZ, R14 ;  /* 0x000000ffff087224 */ /* 0x000fc600078e000e */
[----:B------:R-:W-:Y:S02]  /*7f60*/  SEL R20, R6, R19, !P0 ;  /* 0x0000001306147207 */ /* 0x000fe40004000000 */
[----:B------:R-:W-:-:S07]  /*7f70*/  SEL R19, R19, R6, !P0 ;  /* 0x0000000613137207 */ /* 0x000fce0004000000 */
.L_x_159:
[----:B------:R-:W-:-:S08]  /*7f80*/  NOP ;  /* 0x0000000000007918 */ /* 0x000fd00000000000 */
[----:B------:R-:W0:-:S00]  /*7f90*/  USETMAXREG.DEALLOC.CTAPOOL 0x28 ;  /* 0x00000028000079c8 */ /* 0x000e0000080e0500 */
[----:B0-----:R-:W-:-:S13]  /*7fa0*/  ISETP.NE.AND P0, PT, R0, RZ, PT ;  /* 0x000000ff0000720c */ /* 0x001fda0003f05270 */
[----:B------:R-:W-:Y:S05]  /*7fb0*/  @P0 EXIT ;  /* 0x000000000000094d */ /* 0x000fea0003800000 */
[----:B------:R-:W-:Y:S01]  /*7fc0*/  LOP3.LUT P0, RZ, R9, 0xff, RZ, 0xc0, !PT ;  /* 0x000000ff09ff7812 */ /* 0x000fe2000780c0ff */
[----:B------:R-:W-:Y:S02]  /*7fd0*/  IMAD.MOV.U32 R0, RZ, RZ, 0x1 ;  /* 0x00000001ff007424 */ /* 0x000fe400078e00ff */
[----:B------:R-:W-:-:S10]  /*7fe0*/  IMAD.MOV.U32 R12, RZ, RZ, RZ ;  /* 0x000000ffff0c7224 */ /* 0x000fd400078e00ff */
[----:B------:R-:W-:Y:S05]  /*7ff0*/  @!P0 BRA `(.L_x_162) ;  /* 0x0000000c00148947 */ /* 0x000fea0003800000 */
[----:B------:R-:W0:Y:S01]  /*8000*/  LDC R0, c[0x0][0x28c] ;  /* 0x0000a300ff007b82 */ /* 0x000e220000000800 */
[----:B------:R-:W-:Y:S01]  /*8010*/  LOP3.LUT P0, RZ, R3, 0x1f, RZ, 0xc0, !PT ;  /* 0x0000001f03ff7812 */ /* 0x000fe2000780c0ff */
[----:B------:R-:W-:Y:S01]  /*8020*/  ULDC UR5, c[0x0][0x658] ;  /* 0x0001960000057ab9 */ /* 0x000fe20000000800 */
[----:B------:R-:W-:Y:S01]  /*8030*/  UMOV UR6, 0xffffffff ;  /* 0xffffffff00067882 */ /* 0x000fe20000000000 */
[----:B------:R-:W-:Y:S01]  /*8040*/  BSSY B0, `(.L_x_162) ;  /* 0x00000c0000007945 */ /* 0x000fe20003800000 */
[----:B------:R-:W-:Y:S01]  /*8050*/  USHF.L.U32 UR6, UR6, UR5, URZ ;  /* 0x0000000506067299 */ /* 0x000fe2000800063f */
[C---:B------:R-:W-:Y:S01]  /*8060*/  ISETP.NE.AND P2, PT, R4.reuse, RZ, PT ;  /* 0x000000ff0400720c */ /* 0x040fe20003f45270 */
[----:B------:R-:W-:Y:S01]  /*8070*/  IMAD.MOV.U32 R13, RZ, RZ, 0x1 ;  /* 0x00000001ff0d7424 */ /* 0x000fe200078e00ff */
[----:B------:R-:W-:Y:S01]  /*8080*/  ISETP.NE.OR P0, PT, R4, RZ, !P0 ;  /* 0x000000ff0400720c */ /* 0x000fe20004705670 */
[----:B------:R-:W-:Y:S01]  /*8090*/  IMAD.MOV.U32 R12, RZ, RZ, RZ ;  /* 0x000000ffff0c7224 */ /* 0x000fe200078e00ff */
[----:B------:R-:W-:Y:S01]  /*80a0*/  LOP3.LUT R11, R18, 0x2, RZ, 0xfc, !PT ;  /* 0x00000002120b7812 */ /* 0x000fe200078efcff */
[----:B------:R-:W-:Y:S01]  /*80b0*/  ULDC UR4, c[0x0][0x600] ;  /* 0x0001800000047ab9 */ /* 0x000fe20000000800 */
[----:B------:R-:W-:Y:S01]  /*80c0*/  UMOV UR7, 0x1 ;  /* 0x0000000100077882 */ /* 0x000fe20000000000 */
[----:B------:R-:W-:-:S02]  /*80d0*/  UIADD3 UR15, UR4, -0x1, URZ ;  /* 0xffffffff040f7890 */ /* 0x000fc4000fffe03f */
[----:B------:R-:W-:Y:S02]  /*80e0*/  USHF.L.U32 UR17, UR7, UR5, URZ ;  /* 0x0000000507117299 */ /* 0x000fe4000800063f */
[----:B------:R-:W-:Y:S01]  /*80f0*/  ULOP3.LUT UR16, URZ, UR6, URZ, 0x33, !UPT ;  /* 0x000000063f107292 */ /* 0x000fe2000f8e333f */
[----:B------:R-:W-:Y:S01]  /*8100*/  ULDC.64 UR20, c[0x0][0x198] ;  /* 0x0000660000147ab9 */ /* 0x000fe20000000a00 */
[----:B0-----:R-:W-:-:S05]  /*8110*/  VIADD R0, R0, 0x1f ;  /* 0x0000001f00007836 */ /* 0x001fca0000000000 */
[----:B------:R-:W-:-:S04]  /*8120*/  SHF.R.S32.HI R3, RZ, 0x1f, R0 ;  /* 0x0000001fff037819 */ /* 0x000fc80000011400 */
[----:B------:R-:W-:Y:S01]  /*8130*/  LEA.HI R3, R3, R0, RZ, 0x5 ;  /* 0x0000000003037211 */ /* 0x000fe200078f28ff */
[----:B------:R-:W-:-:S03]  /*8140*/  IMAD.MOV.U32 R0, RZ, RZ, 0x1 ;  /* 0x00000001ff007424 */ /* 0x000fc600078e00ff */
[----:B------:R-:W-:-:S05]  /*8150*/  SHF.R.S32.HI R3, RZ, 0x5, R3 ;  /* 0x00000005ff037819 */ /* 0x000fca0000011403 */
[----:B------:R-:W-:-:S07]  /*8160*/  VIADD R10, R3, 0x1 ;  /* 0x00000001030a7836 */ /* 0x000fce0000000000 */
.L_x_174:
[----:B------:R-:W-:-:S03]  /*8170*/  UMOV UR4, 0xffffffff ;  /* 0xffffffff00047882 */ /* 0x000fc60000000000 */
[----:B------:R-:W-:Y:S05]  /*8180*/  BRA.DIV UR4, `(.L_x_163) ;  /* 0x0000000e04e47947 */ /* 0x000fea000b800000 */
[----:B------:R-:W-:-:S13]  /*8190*/  ELECT P6, URZ, PT ;  /* 0x00000000003f782f */ /* 0x000fda00038c0000 */
.L_x_187:
[----:B------:R-:W0:Y:S01]  /*81a0*/  LDC R4, c[0x0][0x28c] ;  /* 0x0000a300ff047b82 */ /* 0x000e220000000800 */
[----:B------:R-:W-:Y:S01]  /*81b0*/  BSSY B1, `(.L_x_164) ;  /* 0x0000037000017945 */ /* 0x000fe20003800000 */
[----:B0-----:R-:W-:-:S13]  /*81c0*/  ISETP.LT.OR P6, PT, R4, 0x1, !P6 ;  /* 0x000000010400780c */ /* 0x001fda00077c1670 */
[----:B------:R-:W-:Y:S05]  /*81d0*/  @P6 BRA `(.L_x_165) ;  /* 0x0000000000d06947 */ /* 0x000fea0003800000 */
[----:B------:R-:W-:Y:S02]  /*81e0*/  IMAD.SHL.U32 R20, R20, 0x20, RZ ;  /* 0x0000002014147824 */ /* 0x000fe400078e00ff */
[----:B------:R-:W-:Y:S02]  /*81f0*/  IMAD.SHL.U32 R19, R19, 0x200, RZ ;  /* 0x0000020013137824 */ /* 0x000fe400078e00ff */
[----:B------:R-:W-:Y:S02]  /*8200*/  IMAD.MOV.U32 R21, RZ, RZ, RZ ;  /* 0x000000ffff157224 */ /* 0x000fe400078e00ff */
[----:B------:R-:W-:Y:S02]  /*8210*/  IMAD.MOV.U32 R4, RZ, RZ, R10 ;  /* 0x000000ffff047224 */ /* 0x000fe400078e000a */
[----:B------:R-:W-:Y:S02]  /*8220*/  IMAD.MOV.U32 R5, RZ, RZ, R0 ;  /* 0x000000ffff057224 */ /* 0x000fe400078e0000 */
[----:B------:R-:W-:-:S07]  /*8230*/  IMAD.MOV.U32 R6, RZ, RZ, R12 ;  /* 0x000000ffff067224 */ /* 0x000fce00078e000c */
.L_x_169:
[----:B------:R-:W0:Y:S01]  /*8240*/  S2R R14, SR_CgaCtaId ;  /* 0x00000000000e7919 */ /* 0x000e220000008800 */
[----:B------:R-:W-:Y:S01]  /*8250*/  MOV R7, 0x400 ;  /* 0x0000040000077802 */ /* 0x000fe20000000f00 */
[----:B------:R-:W1:Y:S03]  /*8260*/  @!P2 LDC R9, c[0x0][0x500] ;  /* 0x00014000ff09ab82 */ /* 0x000e660000000800 */
[----:B0-----:R-:W-:Y:S02]  /*8270*/  LEA R15, R14, R7, 0x18 ;  /* 0x000000070e0f7211 */ /* 0x001fe400078ec0ff */
[----:B------:R-:W-:-:S03]  /*8280*/  SHF.L.U32 R7, R5, 0x1f, RZ ;  /* 0x0000001f05077819 */ /* 0x000fc600000006ff */
[----:B------:R-:W-:-:S04]  /*8290*/  IMAD R14, R6, 0x8, R15 ;  /* 0x00000008060e7824 */ /* 0x000fc800078e020f */
[----:B------:R-:W0:Y:S02]  /*82a0*/  SYNCS.PHASECHK.TRANS64.TRYWAIT P1, [R14+URZ+0x30], R7 ;  /* 0x000030070e0075a7 */ /* 0x000e24000802017f */
[----:B01----:R-:W-:Y:S05]  /*82b0*/  @!P1 BRA `(.L_x_166) ;  /* 0x0000000c00b89947 */ /* 0x003fea0003800000 */
.L_x_188:
[----:B0-----:R-:W-:Y:S01]  /*82c0*/  PRMT R7, R11, 0x9910, RZ ;  /* 0x000099100b077816 */ /* 0x001fe200000000ff */
[----:B------:R0:W-:Y:S03]  /*82d0*/  @!P2 SYNCS.ARRIVE.TRANS64 RZ, [R14+URZ], R9 ;  /* 0x000000090effa9a7 */ /* 0x0001e6000800003f */
[----:B------:R-:W-:-:S13]  /*82e0*/  ISETP.NE.AND P1, PT, R7, 0x2, PT ;  /* 0x000000020700780c */ /* 0x000fda0003f25270 */
[----:B0-----:R-:W-:Y:S05]  /*82f0*/  @P1 BRA `(.L_x_167) ;  /* 0x0000000000041947 */ /* 0x001fea0003800000 */
[----:B------:R-:W-:Y:S01]  /*8300*/  BPT.TRAP 0x1 ;  /* 0x000000040000795c */ /* 0x000fe20000300000 */
.L_x_167:
[----:B------:R-:W-:Y:S05]  /*8310*/  @P0 BRA `(.L_x_168) ;  /* 0x0000000000040947 */ /* 0x000fea0003800000 */
[----:B------:R-:W-:Y:S01]  /*8320*/  BPT.TRAP 0x1 ;  /* 0x000000040000795c */ /* 0x000fe20000300000 */
.L_x_168:
[--C-:B------:R-:W-:Y:S01]  /*8330*/  IMAD R7, R6, 0x8000, R15.reuse ;  /* 0x0000800006077824 */ /* 0x100fe200078e020f */
[----:B------:R-:W-:Y:S01]  /*8340*/  R2UR UR9, R14 ;  /* 0x000000000e0972ca */ /* 0x000fe200000e0000 */
[----:B------:R-:W-:Y:S01]  /*8350*/  IMAD R15, R6, 0x800, R15 ;  /* 0x00000800060f7824 */ /* 0x000fe200078e020f */
[----:B------:R-:W-:Y:S01]  /*8360*/  UIADD3 UR4, UP0, UR20, 0xf0, URZ ;  /* 0x000000f014047890 */ /* 0x000fe2000ff1e03f */
[----:B------:R-:W-:Y:S01]  /*8370*/  VIADD R4, R4, 0xffffffff ;  /* 0xffffffff04047836 */ /* 0x000fe20000000000 */
[----:B------:R-:W-:Y:S01]  /*8380*/  R2UR UR5, R7 ;  /* 0x00000000070572ca */ /* 0x000fe200000e0000 */
[----:B------:R-:W-:Y:S01]  /*8390*/  UIADD3 UR22, UP1, UR20, 0x1f0, URZ ;  /* 0x000001f014167890 */ /* 0x000fe2000ff3e03f */
[----:B------:R-:W-:Y:S01]  /*83a0*/  R2UR UR8, R15 ;  /* 0x000000000f0872ca */ /* 0x000fe200000e0000 */
[----:B------:R-:W-:Y:S01]  /*83b0*/  VIADD R6, R6, 0x1 ;  /* 0x0000000106067836 */ /* 0x000fe20000000000 */
[----:B------:R-:W-:Y:S01]  /*83c0*/  R2UR UR11, R19 ;  /* 0x00000000130b72ca */ /* 0x000fe200000e0000 */
[----:B------:R-:W-:Y:S01]  /*83d0*/  UIADD3.X UR23, URZ, UR21, URZ, UP1, !UPT ;  /* 0x000000153f177290 */ /* 0x000fe20008ffe43f */
[C---:B------:R-:W-:Y:S01]  /*83e0*/  R2UR UR10, R21.reuse ;  /* 0x00000000150a72ca */ /* 0x040fe200000e0000 */
[----:B------:R-:W-:Y:S01]  /*83f0*/  UMOV UR6, 0x0 ;  /* 0x0000000000067882 */ /* 0x000fe20000000000 */
[----:B------:R-:W-:Y:S01]  /*8400*/  R2UR UR12, R8 ;  /* 0x00000000080c72ca */ /* 0x000fe200000e0000 */
[----:B------:R-:W-:Y:S01]  /*8410*/  UMOV UR7, 0x10000000 ;  /* 0x1000000000077882 */ /* 0x000fe20000000000 */
[----:B------:R-:W-:Y:S01]  /*8420*/  R2UR UR18, R20 ;  /* 0x00000000141272ca */ /* 0x000fe200000e0000 */
[----:B------:R-:W-:Y:S01]  /*8430*/  VIADD R21, R21, 0x20 ;  /* 0x0000002015157836 */ /* 0x000fe20000000000 */
[----:B------:R-:W-:Y:S01]  /*8440*/  ISETP.GT.AND P3, PT, R4, 0x1, PT ;  /* 0x000000010400780c */ /* 0x000fe20003f64270 */
[----:B------:R-:W-:Y:S01]  /*8450*/  UIADD3 UR13, UR5, 0x180, URZ ;  /* 0x00000180050d7890 */ /* 0x000fe2000fffe03f */
[----:B------:R-:W-:Y:S01]  /*8460*/  ISETP.NE.AND P1, PT, R6, 0x6, PT ;  /* 0x000000060600780c */ /* 0x000fe20003f25270 */
[----:B------:R-:W-:-:S02]  /*8470*/  UIADD3.X UR5, URZ, UR21, URZ, UP0, !UPT ;  /* 0x000000153f057290 */ /* 0x000fc400087fe43f */
[----:B------:R-:W-:Y:S01]  /*8480*/  UIADD3 UR14, UR8, 0x30180, URZ ;  /* 0x00030180080e7890 */ /* 0x000fe2000fffe03f */
[----:B------:R-:W-:Y:S02]  /*8490*/  SEL R14, RZ, 0x1, P1 ;  /* 0x00000001ff0e7807 */ /* 0x000fe40000800000 */
[----:B------:R-:W-:Y:S01]  /*84a0*/  UMOV UR8, UR13 ;  /* 0x0000000d00087c82 */ /* 0x000fe20008000000 */
[----:B------:R-:W-:Y:S02]  /*84b0*/  SEL R6, R6, RZ, P1 ;  /* 0x000000ff06067207 */ /* 0x000fe40000800000 */
[----:B------:R-:W-:Y:S01]  /*84c0*/  LOP3.LUT R5, R5, R14, RZ, 0x3c, !PT ;  /* 0x0000000e05057212 */ /* 0x000fe200078e3cff */
[----:B------:R0:W-:Y:S02]  /*84d0*/  UTMALDG.3D [UR8], [UR4], desc[UR6] ;  /* 0x00000608040075b4 */ /* 0x0001e40008011000 */
[----:B0-----:R-:W-:Y:S01]  /*84e0*/  UMOV UR8, UR14 ;  /* 0x0000000e00087c82 */ /* 0x001fe20008000000 */
[----:B------:R-:W-:-:S02]  /*84f0*/  UMOV UR11, UR18 ;  /* 0x00000012000b7c82 */ /* 0x000fc40008000000 */
[----:B------:R0:W-:Y:S02]  /*8500*/  UTMALDG.3D [UR8], [UR22], desc[UR6] ;  /* 0x00000608160075b4 */ /* 0x0001e40008011000 */
[----:B0-----:R-:W-:Y:S05]  /*8510*/  @P3 BRA `(.L_x_169) ;  /* 0xfffffffc00483947 */ /* 0x001fea000383ffff */
.L_x_165:
[----:B------:R-:W-:Y:S05]  /*8520*/  BSYNC B1 ;  /* 0x0000000000017941 */ /* 0x000fea0003800000 */
.L_x_164:
[----:B------:R-:W-:Y:S01]  /*8530*/  LOP3.LUT P3, RZ, R13, 0xff, RZ, 0xc0, !PT ;  /* 0x000000ff0dff7812 */ /* 0x000fe2000786c0ff */
[----:B------:R-:W-:Y:S01]  /*8540*/  IMAD.IADD R12, R3, 0x1, R12 ;  /* 0x00000001030c7824 */ /* 0x000fe200078e020c */
[----:B------:R-:W-:Y:S01]  /*8550*/  IADD3 R16, P4, R16, UR36, RZ ;  /* 0x0000002410107c10 */ /* 0x000fe2000ff9e0ff */
[----:B------:R-:W-:Y:S01]  /*8560*/  ULDC.64 UR4, c[0x0][0x650] ;  /* 0x0001940000047ab9 */ /* 0x000fe20000000a00 */
[----:B------:R-:W-:Y:S01]  /*8570*/  BSSY B1, `(.L_x_170) ;  /* 0x000006a000017945 */ /* 0x000fe20003800000 */
[----:B------:R-:W-:Y:S01]  /*8580*/  IMAD.MOV.U32 R19, RZ, RZ, -0x1 ;  /* 0xffffffffff137424 */ /* 0x000fe200078e00ff */
[----:B------:R-:W-:Y:S01]  /*8590*/  ISETP.GT.U32.AND P1, PT, R12, 0x5, PT ;  /* 0x000000050c00780c */ /* 0x000fe20003f24070 */
[----:B------:R-:W-:Y:S01]  /*85a0*/  IMAD.MOV.U32 R20, RZ, RZ, -0x1 ;  /* 0xffffffffff147424 */ /* 0x000fe200078e00ff */
[----:B------:R-:W-:Y:S01]  /*85b0*/  IADD3.X R17, R17, UR42, RZ, P4, !PT ;  /* 0x0000002a11117c10 */ /* 0x000fe2000a7fe4ff */
[----:B------:R-:W-:Y:S01]  /*85c0*/  IMAD.MOV.U32 R8, RZ, RZ, -0x1 ;  /* 0xffffffffff087424 */ /* 0x000fe200078e00ff */
[----:B------:R-:W-:-:S02]  /*85d0*/  ISETP.LT.U32.AND P1, PT, R3, 0x6, P1 ;  /* 0x000000060300780c */ /* 0x000fc40000f21070 */
[----:B------:R-:W-:Y:S01]  /*85e0*/  PRMT R13, RZ, 0x7610, R13 ;  /* 0x00007610ff0d7816 */ /* 0x000fe2000000000d */
[----:B------:R-:W0:Y:S01]  /*85f0*/  @P3 S2R R5, SR_CgaCtaId ;  /* 0x0000000000053919 */ /* 0x000e220000008800 */
[----:B------:R-:W-:-:S04]  /*8600*/  @P3 MOV R4, 0x400 ;  /* 0x0000040000043802 */ /* 0x000fc80000000f00 */
[----:B0-----:R-:W-:Y:S01]  /*8610*/  @P3 LEA R6, R5, R4, 0x18 ;  /* 0x0000000405063211 */ /* 0x001fe200078ec0ff */
[----:B------:R-:W-:-:S03]  /*8620*/  IMAD.WIDE.U32 R4, R12, -0x55555555, RZ ;  /* 0xaaaaaaab0c047825 */ /* 0x000fc600078e00ff */
[----:B------:R0:W-:Y:S01]  /*8630*/  @P3 SYNCS.ARRIVE.TRANS64.A1T0 RZ, [R6+URZ+0x78], RZ ;  /* 0x000078ff06ff39a7 */ /* 0x0001e2000810003f */
[----:B------:R-:W-:Y:S02]  /*8640*/  ISETP.GE.U32.AND P3, PT, R3, 0x6, PT ;  /* 0x000000060300780c */ /* 0x000fe40003f66070 */
[----:B------:R-:W-:Y:S02]  /*8650*/  SHF.R.U32.HI R7, RZ, 0x2, R5 ;  /* 0x00000002ff077819 */ /* 0x000fe40000011605 */
[----:B------:R-:W-:Y:S02]  /*8660*/  SEL R5, RZ, 0x1, !P1 ;  /* 0x00000001ff057807 */ /* 0x000fe40004800000 */
[----:B------:R-:W-:Y:S01]  /*8670*/  ISETP.GE.U32.AND P1, PT, R16, UR4, PT ;  /* 0x0000000410007c0c */ /* 0x000fe2000bf26070 */
[----:B------:R-:W-:Y:S01]  /*8680*/  IMAD R12, R7, -0x6, R12 ;  /* 0xfffffffa070c7824 */ /* 0x000fe200078e020c */
[----:B------:R-:W-:Y:S02]  /*8690*/  LOP3.LUT R0, R0, R5, RZ, 0x3c, !PT ;  /* 0x0000000500007212 */ /* 0x000fe400078e3cff */
[----:B------:R-:W-:-:S02]  /*86a0*/  ISETP.GE.U32.AND.EX P1, PT, R17, UR5, PT, P1 ;  /* 0x0000000511007c0c */ /* 0x000fc4000bf26110 */
[----:B------:R-:W-:Y:S02]  /*86b0*/  PRMT R4, RZ, 0x7610, R4 ;  /* 0x00007610ff047816 */ /* 0x000fe40000000004 */
[----:B------:R-:W-:-:S09]  /*86c0*/  @P3 LOP3.LUT R0, R0, 0x1, R7, 0x78, !PT ;  /* 0x0000000100003812 */ /* 0x000fd200078e7807 */
[----:B0-----:R-:W-:Y:S05]  /*86d0*/  @P1 BRA `(.L_x_171) ;  /* 0x00000004004c1947 */ /* 0x001fea0003800000 */
[----:B------:R-:W-:Y:S01]  /*86e0*/  ULDC.64 UR4, c[0x0][0x628] ;  /* 0x00018a0000047ab9 */ /* 0x000fe20000000a00 */
[----:B------:R-:W0:Y:S01]  /*86f0*/  S2R R15, SR_CTAID.X ;  /* 0x00000000000f7919 */ /* 0x000e220000002500 */
[----:B------:R-:W-:Y:S01]  /*8700*/  ISETP.NE.U32.AND P1, PT, RZ, UR4, PT ;  /* 0x00000004ff007c0c */ /* 0x000fe2000bf25070 */
[----:B------:R-:W-:Y:S01]  /*8710*/  ULDC UR7, c[0x0][0x630] ;  /* 0x00018c0000077ab9 */ /* 0x000fe20000000800 */
[----:B------:R-:W-:Y:S01]  /*8720*/  IMAD.MOV.U32 R4, RZ, RZ, R16 ;  /* 0x000000ffff047224 */ /* 0x000fe200078e0010 */
[----:B------:R-:W1:Y:S01]  /*8730*/  S2R R14, SR_CTAID.Y ;  /* 0x00000000000e7919 */ /* 0x000e620000002600 */
[----:B------:R-:W-:Y:S01]  /*8740*/  ISETP.NE.AND.EX P1, PT, RZ, UR5, PT, P1 ;  /* 0x00000005ff007c0c */ /* 0x000fe2000bf25310 */
[----:B------:R-:W-:-:S12]  /*8750*/  IMAD.MOV.U32 R5, RZ, RZ, R17 ;  /* 0x000000ffff057224 */ /* 0x000fd800078e0011 */
[----:B------:R-:W-:Y:S05]  /*8760*/  @!P1 BRA `(.L_x_172) ;  /* 0x0000000000289947 */ /* 0x000fea0003800000 */
[----:B------:R-:W-:Y:S02]  /*8770*/  ULDC UR6, c[0x0][0x634] ;  /* 0x00018d0000067ab9 */ /* 0x000fe40000000800 */
[----:B------:R-:W-:-:S05]  /*8780*/  IADD3 R9, P1, R16, UR6, RZ ;  /* 0x0000000610097c10 */ /* 0x000fca000ff3e0ff */
[----:B------:R-:W-:-:S04]  /*8790*/  IMAD.X R19, RZ, RZ, R17, P1 ;  /* 0x000000ffff137224 */ /* 0x000fc800008e0611 */
[----:B------:R-:W-:-:S04]  /*87a0*/  IMAD.WIDE.U32 R6, R19, UR4, RZ ;  /* 0x0000000413067c25 */ /* 0x000fc8000f8e00ff */
[----:B------:R-:W-:-:S04]  /*87b0*/  IMAD.WIDE.U32 R6, P1, R9, UR5, R6 ;  /* 0x0000000509067c25 */ /* 0x000fc8000f820006 */
[----:B------:R-:W-:-:S04]  /*87c0*/  IMAD.WIDE.U32 R8, R9, UR4, RZ ;  /* 0x0000000409087c25 */ /* 0x000fc8000f8e00ff */
[----:B------:R-:W-:Y:S01]  /*87d0*/  IMAD.X R5, RZ, RZ, RZ, P1 ;  /* 0x000000ffff057224 */ /* 0x000fe200008e06ff */
[----:B------:R-:W-:Y:S01]  /*87e0*/  IADD3 RZ, P1, R9, R6, RZ ;  /* 0x0000000609ff7210 */ /* 0x000fe20007f3e0ff */
[----:B------:R-:W-:-:S04]  /*87f0*/  IMAD.MOV.U32 R4, RZ, RZ, R7 ;  /* 0x000000ffff047224 */ /* 0x000fc800078e0007 */
[----:B------:R-:W-:-:S08]  /*8800*/  IMAD.WIDE.U32.X R4, R19, UR5, R4, P1 ;  /* 0x0000000513047c25 */ /* 0x000fd000088e0404 */
.L_x_172:
[--C-:B------:R-:W-:Y:S01]  /*8810*/  SHF.R.U64 R8, R4, UR7, R5.reuse ;  /* 0x0000000704087c19 */ /* 0x100fe20008001205 */
[----:B------:R-:W-:Y:S01]  /*8820*/  ULDC.64 UR4, c[0x0][0x620] ;  /* 0x0001880000047ab9 */ /* 0x000fe20000000a00 */
[----:B------:R-:W-:Y:S01]  /*8830*/  SHF.R.U32.HI R4, RZ, UR7, R5 ;  /* 0x00000007ff047c19 */ /* 0x000fe20008011605 */
[----:B------:R-:W2:Y:S01]  /*8840*/  LDC R24, c[0x0][0x144] ;  /* 0x00005100ff187b82 */ /* 0x000ea20000000800 */
[----:B------:R-:W-:Y:S01]  /*8850*/  IADD3 R7, P1, RZ, -R8, RZ ;  /* 0x80000008ff077210 */ /* 0x000fe20007f3e0ff */
[----:B------:R-:W-:Y:S01]  /*8860*/  ULDC.64 UR8, c[0x0][0x640] ;  /* 0x0001900000087ab9 */ /* 0x000fe20000000a00 */
[----:B0-----:R-:W-:Y:S01]  /*8870*/  I2FP.F32.U32 R9, R15 ;  /* 0x0000000f00097245 */ /* 0x001fe20000201000 */
[----:B------:R-:W-:Y:S02]  /*8880*/  ULDC UR6, c[0x0][0x608] ;  /* 0x0001820000067ab9 */ /* 0x000fe40000000800 */
[----:B------:R-:W-:Y:S01]  /*8890*/  IMAD.X R4, RZ, RZ, ~R4, P1 ;  /* 0x000000ffff047224 */ /* 0x000fe200008e0e04 */
[----:B------:R-:W-:Y:S01]  /*88a0*/  ISETP.NE.U32.AND P1, PT, RZ, UR8, PT ;  /* 0x00000008ff007c0c */ /* 0x000fe2000bf25070 */
[----:B------:R-:W0:Y:S02]  /*88b0*/  LDC R21, c[0x0][0x148] ;  /* 0x00005200ff157b82 */ /* 0x000e240000000800 */
[----:B------:R-:W-:Y:S01]  /*88c0*/  IMAD R6, R4, UR4, RZ ;  /* 0x0000000404067c24 */ /* 0x000fe2000f8e02ff */
[----:B------:R-:W-:Y:S01]  /*88d0*/  ISETP.NE.AND.EX P1, PT, RZ, UR9, PT, P1 ;  /* 0x00000009ff007c0c */ /* 0x000fe2000bf25310 */
[----:B------:R-:W-:Y:S01]  /*88e0*/  IMAD.WIDE.U32 R4, R7, UR4, R16 ;  /* 0x0000000407047c25 */ /* 0x000fe2000f8e0010 */
[----:B------:R-:W-:-:S03]  /*88f0*/  ULDC UR4, c[0x0][0x150] ;  /* 0x0000540000047ab9 */ /* 0x000fc60000000800 */
[----:B------:R-:W-:Y:S02]  /*8900*/  IMAD R7, R7, UR5, R6 ;  /* 0x0000000507077c24 */ /* 0x000fe4000f8e0206 */
[----:B------:R-:W-:Y:S01]  /*8910*/  FMUL R6, R9, UR4 ;  /* 0x0000000409067c20 */ /* 0x000fe20008400000 */
[----:B------:R-:W-:Y:S01]  /*8920*/  ULDC UR4, c[0x0][0x618] ;  /* 0x0001860000047ab9 */ /* 0x000fe20000000800 */
[----:B------:R-:W-:Y:S01]  /*8930*/  ULDC UR5, c[0x0][0x154] ;  /* 0x0000550000057ab9 */ /* 0x000fe20000000800 */
[----:B------:R-:W-:-:S03]  /*8940*/  IMAD.IADD R5, R5, 0x1, R7 ;  /* 0x0000000105057824 */ /* 0x000fc600078e0207 */
[----:B------:R-:W3:Y:S02]  /*8950*/  F2I.U32.TRUNC.NTZ R6, R6 ;  /* 0x0000000600067305 */ /* 0x000ee4000020f000 */
[----:B------:R-:W-:Y:S02]  /*8960*/  SHF.R.U64 R9, R4, UR4, R5 ;  /* 0x0000000404097c19 */ /* 0x000fe40008001205 */
[----:B-1----:R-:W-:-:S05]  /*8970*/  I2FP.F32.U32 R4, R14 ;  /* 0x0000000e00047245 */ /* 0x002fca0000201000 */
[----:B------:R-:W-:Y:S01]  /*8980*/  FMUL R22, R4, UR5 ;  /* 0x0000000504167c20 */ /* 0x000fe20008400000 */
[----:B------:R-:W-:Y:S01]  /*8990*/  SHF.R.U32.HI R4, RZ, UR4, R5 ;  /* 0x00000004ff047c19 */ /* 0x000fe20008011605 */
[----:B------:R-:W-:-:S03]  /*89a0*/  ULDC UR4, c[0x0][0x658] ;  /* 0x0001960000047ab9 */ /* 0x000fc60000000800 */
[--C-:B------:R-:W-:Y:S01]  /*89b0*/  SHF.R.U64 R20, R9, UR6, R4.reuse ;  /* 0x0000000609147c19 */ /* 0x100fe20008001204 */
[----:B------:R-:W1:Y:S01]  /*89c0*/  F2I.U32.TRUNC.NTZ R22, R22 ;  /* 0x0000001600167305 */ /* 0x000e62000020f000 */
[----:B------:R-:W-:Y:S01]  /*89d0*/  SHF.R.U32.HI R5, RZ, UR6, R4 ;  /* 0x00000006ff057c19 */ /* 0x000fe20008011604 */
[----:B---3--:R-:W-:-:S03]  /*89e0*/  IMAD.MOV R6, RZ, RZ, -R6 ;  /* 0x000000ffff067224 */ /* 0x008fc600078e0a06 */
[----:B------:R-:W-:Y:S01]  /*89f0*/  SHF.R.U64 R19, R20, UR4, R5 ;  /* 0x0000000414137c19 */ /* 0x000fe20008001205 */
[----:B--2---:R-:W-:Y:S01]  /*8a00*/  IMAD R15, R24, R6, R15 ;  /* 0x00000006180f7224 */ /* 0x004fe200078e020f */
[----:B------:R-:W-:-:S03]  /*8a10*/  SHF.R.U32.HI R23, RZ, UR4, R5 ;  /* 0x00000004ff177c19 */ /* 0x000fc60008011605 */
[----:B------:R-:W-:Y:S02]  /*8a20*/  IMAD.MOV.U32 R4, RZ, RZ, R19 ;  /* 0x000000ffff047224 */ /* 0x000fe400078e0013 */
[----:B------:R-:W-:Y:S01]  /*8a30*/  IMAD.MOV.U32 R5, RZ, RZ, R23 ;  /* 0x000000ffff057224 */ /* 0x000fe200078e0017 */
[----:B-1----:R-:W-:Y:S06]  /*8a40*/  @!P1 BRA `(.L_x_173) ;  /* 0x0000000000289947 */ /* 0x002fec0003800000 */
[----:B------:R-:W-:Y:S02]  /*8a50*/  ULDC UR4, c[0x0][0x64c] ;  /* 0x0001930000047ab9 */ /* 0x000fe40000000800 */
[----:B------:R-:W-:-:S05]  /*8a60*/  IADD3 R5, P1, R19, UR4, RZ ;  /* 0x0000000413057c10 */ /* 0x000fca000ff3e0ff */
[----:B------:R-:W-:-:S04]  /*8a70*/  IMAD.X R23, RZ, RZ, R23, P1 ;  /* 0x000000ffff177224 */ /* 0x000fc800008e0617 */
[----:B------:R-:W-:-:S04]  /*8a80*/  IMAD.WIDE.U32 R6, R23, UR8, RZ ;  /* 0x0000000817067c25 */ /* 0x000fc8000f8e00ff */
[----:B------:R-:W-:-:S04]  /*8a90*/  IMAD.WIDE.U32 R6, P1, R5, UR9, R6 ;  /* 0x0000000905067c25 */ /* 0x000fc8000f820006 */
[----:B------:R-:W-:-:S04]  /*8aa0*/  IMAD.WIDE.U32 R4, R5, UR8, RZ ;  /* 0x0000000805047c25 */ /* 0x000fc8000f8e00ff */
[----:B------:R-:W-:Y:S01]  /*8ab0*/  IMAD.MOV.U32 R4, RZ, RZ, R7 ;  /* 0x000000ffff047224 */ /* 0x000fe200078e0007 */
[----:B------:R-:W-:Y:S01]  /*8ac0*/  IADD3 RZ, P3, R5, R6, RZ ;  /* 0x0000000605ff7210 */ /* 0x000fe20007f7e0ff */
[----:B------:R-:W-:-:S04]  /*8ad0*/  IMAD.X R5, RZ, RZ, RZ, P1 ;  /* 0x000000ffff057224 */ /* 0x000fc800008e06ff */
[----:B------:R-:W-:-:S08]  /*8ae0*/  IMAD.WIDE.U32.X R4, R23, UR9, R4, P3 ;  /* 0x0000000917047c25 */ /* 0x000fd000098e0404 */
.L_x_173:
[----:B------:R-:W-:Y:S01]  /*8af0*/  ISETP.NE.AND P1, PT, R2, 0x1, PT ;  /* 0x000000010200780c */ /* 0x000fe20003f25270 */
[----:B------:R-:W-:Y:S01]  /*8b00*/  ULDC UR4, c[0x0][0x648] ;  /* 0x0001920000047ab9 */ /* 0x000fe20000000800 */
[----:B------:R-:W-:Y:S01]  /*8b10*/  LOP3.LUT R20, R20, UR16, RZ, 0xc0, !PT ;  /* 0x0000001014147c12 */ /* 0x000fe2000f8ec0ff */
[----:B------:R-:W-:Y:S01]  /*8b20*/  IMAD.MOV R22, RZ, RZ, -R22 ;  /* 0x000000ffff167224 */ /* 0x000fe200078e0a16 */
[----:B------:R-:W-:Y:S01]  /*8b30*/  SHF.R.U64 R5, R4, UR4, R5 ;  /* 0x0000000404057c19 */ /* 0x000fe20008001205 */
[----:B------:R-:W-:Y:S01]  /*8b40*/  ULDC UR4, c[0x0][0x638] ;  /* 0x00018e0000047ab9 */ /* 0x000fe20000000800 */
[----:B------:R-:W-:Y:S01]  /*8b50*/  LOP3.LUT R6, R9, UR15, RZ, 0xc0, !PT ;  /* 0x0000000f09067c12 */ /* 0x000fe2000f8ec0ff */
[----:B------:R-:W-:Y:S02]  /*8b60*/  ULDC UR5, c[0x0][0x610] ;  /* 0x0001840000057ab9 */ /* 0x000fe40000000800 */
[----:B------:R-:W-:Y:S02]  /*8b70*/  IMAD.MOV R4, RZ, RZ, -R5 ;  /* 0x000000ffff047224 */ /* 0x000fe400078e0a05 */
[----:B------:R-:W-:-:S02]  /*8b80*/  IMAD R20, R5, UR17, R20 ;  /* 0x0000001105147c24 */ /* 0x000fc4000f8e0214 */
[----:B0-----:R-:W-:Y:S02]  /*8b90*/  @P1 IMAD R15, R21, R22, R14 ;  /* 0x00000016150f1224 */ /* 0x001fe400078e020e */
[----:B------:R-:W-:Y:S01]  /*8ba0*/  IMAD R19, R4, UR4, R19 ;  /* 0x0000000404137c24 */ /* 0x000fe2000f8e0213 */
[----:B------:R-:W-:Y:S01]  /*8bb0*/  ULDC UR4, c[0x0][0x600] ;  /* 0x0001800000047ab9 */ /* 0x000fe20000000800 */
[----:B------:R-:W-:Y:S02]  /*8bc0*/  IMAD R15, R20, UR5, R15 ;  /* 0x00000005140f7c24 */ /* 0x000fe4000f8e020f */
[----:B------:R-:W-:Y:S02]  /*8bd0*/  IMAD R6, R19, UR4, R6 ;  /* 0x0000000413067c24 */ /* 0x000fe4000f8e0206 */
[----:B------:R-:W-:-:S03]  /*8be0*/  IMAD.MOV.U32 R4, RZ, RZ, 0x1 ;  /* 0x00000001ff047424 */ /* 0x000fc600078e00ff */
[----:B------:R-:W-:Y:S02]  /*8bf0*/  SEL R20, R6, R15, !P1 ;  /* 0x0000000f06147207 */ /* 0x000fe40004800000 */
[----:B------:R-:W-:-:S07]  /*8c00*/  SEL R19, R15, R6, !P1 ;  /* 0x000000060f137207 */ /* 0x000fce0004800000 */
.L_x_171:
[----:B------:R-:W-:Y:S05]  /*8c10*/  BSYNC B1 ;  /* 0x0000000000017941 */ /* 0x000fea0003800000 */
.L_x_170:
[----:B------:R-:W-:-:S13]  /*8c20*/  LOP3.LUT P1, RZ, R4, 0xff, RZ, 0xc0, !PT ;  /* 0x000000ff04ff7812 */ /* 0x000fda000782c0ff */
[----:B------:R-:W-:Y:S05]  /*8c30*/  @P1 BRA `(.L_x_174) ;  /* 0xfffffff4004c1947 */ /* 0x000fea000383ffff */
[----:B------:R-:W-:Y:S05]  /*8c40*/  BSYNC B0 ;  /* 0x0000000000007941 */ /* 0x000fea0003800000 */
.L_x_162:
[----:B------:R-:W-:-:S03]  /*8c50*/  UMOV UR4, 0xffffffff ;  /* 0xffffffff00047882 */ /* 0x000fc60000000000 */
[----:B------:R-:W-:Y:S05]  /*8c60*/  BRA.DIV UR4, `(.L_x_175) ;  /* 0x0000000604607947 */ /* 0x000fea000b800000 */
[----:B------:R-:W-:-:S13]  /*8c70*/  ELECT P6, URZ, PT ;  /* 0x00000000003f782f */ /* 0x000fda00038c0000 */
.L_x_191:
[----:B------:R-:W-:Y:S04]  /*8c80*/  BSSY B0, `(.L_x_176) ;  /* 0x000003d000007945 */ /* 0x000fe80003800000 */
[----:B------:R-:W-:Y:S05]  /*8c90*/  @!P6 BRA `(.L_x_177) ;  /* 0x0000000000ece947 */ /* 0x000fea0003800000 */
[----:B------:R-:W-:-:S04]  /*8ca0*/  LOP3.LUT R18, R18, 0x2, RZ, 0xfc, !PT ;  /* 0x0000000212127812 */ /* 0x000fc800078efcff */
[----:B------:R-:W-:-:S13]  /*8cb0*/  ISETP.NE.AND P0, PT, R18, 0x3, PT ;  /* 0x000000031200780c */ /* 0x000fda0003f05270 */
[----:B------:R-:W-:Y:S05]  /*8cc0*/  @!P0 BRA `(.L_x_178) ;  /* 0x0000000000048947 */ /* 0x000fea0003800000 */
[----:B------:R-:W-:Y:S01]  /*8cd0*/  BPT.TRAP 0x1 ;  /* 0x000000040000795c */ /* 0x000fe20000300000 */
.L_x_178:
[----:B------:R-:W0:Y:S01]  /*8ce0*/  S2R R3, SR_CgaCtaId ;  /* 0x0000000000037919 */ /* 0x000e220000008800 */
[----:B------:R-:W-:-:S04]  /*8cf0*/  MOV R2, 0x400 ;  /* 0x0000040000027802 */ /* 0x000fc80000000f00 */
[----:B0-----:R-:W-:Y:S02]  /*8d00*/  LEA R3, R3, R2, 0x18 ;  /* 0x0000000203037211 */ /* 0x001fe400078ec0ff */
[----:B------:R-:W-:-:S03]  /*8d10*/  SHF.L.U32 R2, R0, 0x1f, RZ ;  /* 0x0000001f00027819 */ /* 0x000fc600000006ff */
[----:B------:R-:W-:-:S04]  /*8d20*/  VIADD R3, R3, 0x30 ;  /* 0x0000003003037836 */ /* 0x000fc80000000000 */
[C---:B------:R-:W-:Y:S02]  /*8d30*/  IMAD R7, R12.reuse, 0x8, R3 ;  /* 0x000000080c077824 */ /* 0x040fe400078e0203 */
[----:B------:R-:W-:Y:S02]  /*8d40*/  VIADD R12, R12, 0x1 ;  /* 0x000000010c0c7836 */ /* 0x000fe40000000000 */
[----:B------:R-:W0:Y:S03]  /*8d50*/  SYNCS.PHASECHK.TRANS64.TRYWAIT P0, [R7+URZ], R2 ;  /* 0x00000002070075a7 */ /* 0x000e26000800017f */
[----:B------:R-:W-:-:S04]  /*8d60*/  ISETP.NE.AND P1, PT, R12, 0x6, PT ;  /* 0x000000060c00780c */ /* 0x000fc80003f25270 */
[----:B------:R-:W-:Y:S02]  /*8d70*/  SEL R5, RZ, 0x1, P1 ;  /* 0x00000001ff057807 */ /* 0x000fe40000800000 */
[----:B------:R-:W-:Y:S02]  /*8d80*/  SEL R12, R12, RZ, P1 ;  /* 0x000000ff0c0c7207 */ /* 0x000fe40000800000 */
[----:B------:R-:W-:-:S03]  /*8d90*/  LOP3.LUT R5, R0, R5, RZ, 0x3c, !PT ;  /* 0x0000000500057212 */ /* 0x000fc600078e3cff */
[----:B------:R-:W-:Y:S01]  /*8da0*/  IMAD R9, R12, 0x8, R3 ;  /* 0x000000080c097824 */ /* 0x000fe200078e0203 */
[----:B------:R-:W-:Y:S01]  /*8db0*/  SHF.L.U32 R4, R5, 0x1f, RZ ;  /* 0x0000001f05047819 */ /* 0x000fe200000006ff */
[----:B0-----:R-:W-:Y:S06]  /*8dc0*/  @!P0 BRA `(.L_x_179) ;  /* 0x0000000400288947 */ /* 0x001fec0003800000 */
.L_x_192:
[----:B------:R-:W1:Y:S01]  /*8dd0*/  SYNCS.PHASECHK.TRANS64.TRYWAIT P0, [R9+URZ], R4 ;  /* 0x00000004090075a7 */ /* 0x000e62000800017f */
[----:B------:R-:W-:-:S05]  /*8de0*/  VIADD R0, R12, 0x1 ;  /* 0x000000010c007836 */ /* 0x000fca0000000000 */
[----:B------:R-:W-:-:S04]  /*8df0*/  ISETP.NE.AND P1, PT, R0, 0x6, PT ;  /* 0x000000060000780c */ /* 0x000fc80003f25270 */
[----:B0-----:R-:W-:Y:S02]  /*8e00*/  SEL R2, RZ, 0x1, P1 ;  /* 0x00000001ff027807 */ /* 0x001fe40000800000 */
[----:B------:R-:W-:Y:S02]  /*8e10*/  SEL R0, R0, RZ, P1 ;  /* 0x000000ff00007207 */ /* 0x000fe40000800000 */
[----:B------:R-:W-:-:S03]  /*8e20*/  LOP3.LUT R7, R5, R2, RZ, 0x3c, !PT ;  /* 0x0000000205077212 */ /* 0x000fc600078e3cff */
[----:B------:R-:W-:Y:S01]  /*8e30*/  IMAD R6, R0, 0x8, R3 ;  /* 0x0000000800067824 */ /* 0x000fe200078e0203 */
[----:B------:R-:W-:Y:S01]  /*8e40*/  SHF.L.U32 R5, R7, 0x1f, RZ ;  /* 0x0000001f07057819 */ /* 0x000fe200000006ff */
[----:B-1----:R-:W-:Y:S06]  /*8e50*/  @!P0 BRA `(.L_x_180) ;  /* 0x0000000400188947 */ /* 0x002fec0003800000 */
.L_x_193:
[----:B------:R-:W1:Y:S01]  /*8e60*/  SYNCS.PHASECHK.TRANS64.TRYWAIT P0, [R6+URZ], R5 ;  /* 0x00000005060075a7 */ /* 0x000e62000800017f */
[----:B------:R-:W-:-:S05]  /*8e70*/  VIADD R0, R0, 0x1 ;  /* 0x0000000100007836 */ /* 0x000fca0000000000 */
[----:B------:R-:W-:-:S04]  /*8e80*/  ISETP.NE.AND P1, PT, R0, 0x6, PT ;  /* 0x000000060000780c */ /* 0x000fc80003f25270 */
[----:B------:R-:W-:Y:S02]  /*8e90*/  SEL R2, RZ, 0x1, P1 ;  /* 0x00000001ff027807 */ /* 0x000fe40000800000 */
[----:B------:R-:W-:Y:S02]  /*8ea0*/  SEL R0, R0, RZ, P1 ;  /* 0x000000ff00007207 */ /* 0x000fe40000800000 */
[----:B------:R-:W-:-:S03]  /*8eb0*/  LOP3.LUT R7, R7, R2, RZ, 0x3c, !PT ;  /* 0x0000000207077212 */ /* 0x000fc600078e3cff */
[----:B0-----:R-:W-:Y:S01]  /*8ec0*/  IMAD R9, R0, 0x8, R3 ;  /* 0x0000000800097824 */ /* 0x001fe200078e0203 */
[----:B------:R-:W-:Y:S01]  /*8ed0*/  SHF.L.U32 R4, R7, 0x1f, RZ ;  /* 0x0000001f07047819 */ /* 0x000fe200000006ff */
[----:B-1----:R-:W-:Y:S06]  /*8ee0*/  @!P0 BRA `(.L_x_181) ;  /* 0x0000000400088947 */ /* 0x002fec0003800000 */
.L_x_194:
        /* <DEDUP_REMOVED lines=9> */
.L_x_195:
[----:B------:R-:W1:Y:S01]  /*8f80*/  SYNCS.PHASECHK.TRANS64.TRYWAIT P0, [R6+URZ], R5 ;  /* 0x00000005060075a7 */ /* 0x000e62000800017f */
[----:B------:R-:W-:-:S05]  /*8f90*/  VIADD R0, R0, 0x1 ;  /* 0x0000000100007836 */ /* 0x000fca0000000000 */
[----:B------:R-:W-:-:S04]  /*8fa0*/  ISETP.NE.AND P1, PT, R0, 0x6, PT ;  /* 0x000000060000780c */ /* 0x000fc80003f25270 */
[----:B------:R-:W-:Y:S02]  /*8fb0*/  SEL R2, RZ, 0x1, P1 ;  /* 0x00000001ff027807 */ /* 0x000fe40000800000 */
[----:B------:R-:W-:Y:S02]  /*8fc0*/  SEL R0, R0, RZ, P1 ;  /* 0x000000ff00007207 */ /* 0x000fe40000800000 */
[----:B------:R-:W-:Y:S01]  /*8fd0*/  LOP3.LUT R2, R7, R2, RZ, 0x3c, !PT ;  /* 0x0000000207027212 */ /* 0x000fe200078e3cff */
[----:B-1----:R-:W-:Y:S06]  /*8fe0*/  @!P0 BRA `(.L_x_183) ;  /* 0x0000000000f08947 */ /* 0x002fec0003800000 */
.L_x_196:
[----:B------:R-:W-:Y:S01]  /*8ff0*/  IMAD R3, R0, 0x8, R3 ;  /* 0x0000000800037824 */ /* 0x000fe200078e0203 */
[----:B------:R-:W-:-:S07]  /*9000*/  SHF.L.U32 R0, R2, 0x1f, RZ ;  /* 0x0000001f02007819 */ /* 0x000fce00000006ff */
.L_x_184:
[----:B--2---:R2:W3:Y:S02]  /*9010*/  SYNCS.PHASECHK.TRANS64.TRYWAIT P0, [R3+URZ], R0 ;  /* 0x00000000030075a7 */ /* 0x0044e4000800017f */
[----:B---3--:R-:W-:Y:S05]  /*9020*/  @!P0 NANOSLEEP.SYNCS 0x989680 ;  /* 0x009896800000895d */ /* 0x008fea0003900000 */
[----:B------:R-:W3:Y:S02]  /*9030*/  @!P0 SYNCS.PHASECHK.TRANS64 P0, [R3+URZ], R0 ;  /* 0x00000000030085a7 */ /* 0x000ee4000800007f */
[----:B---3--:R-:W-:Y:S05]  /*9040*/  @!P0 BRA `(.L_x_184) ;  /* 0xfffffffc00f08947 */ /* 0x008fea000383ffff */
.L_x_177:
[----:B------:R-:W-:Y:S05]  /*9050*/  BSYNC B0 ;  /* 0x0000000000007941 */ /* 0x000fea0003800000 */
.L_x_176:
[----:B------:R-:W-:Y:S05]  /*9060*/  EXIT ;  /* 0x000000000000794d */ /* 0x000fea0003800000 */
.L_x_17:
[----:B-1----:R1:W2:Y:S02]  /*9070*/  SYNCS.PHASECHK.TRANS64.TRYWAIT P1, [R3+URZ], R0 ;  /* 0x00000000030075a7 */ /* 0x0022a4000802017f */
[----:B--2---:R-:W-:Y:S05]  /*9080*/  @!P1 NANOSLEEP.SYNCS 0x989680 ;  /* 0x009896800000995d */ /* 0x004fea0003900000 */
[----:B------:R-:W2:Y:S02]  /*9090*/  @!P1 SYNCS.PHASECHK.TRANS64 P1, [R3+URZ], R0 ;  /* 0x00000000030095a7 */ /* 0x000ea4000802007f */
[----:B--2---:R-:W-:Y:S05]  /*90a0*/  @!P1 BRA `(.L_x_17) ;  /* 0xfffffffc00f09947 */ /* 0x004fea000383ffff */
[----:B------:R-:W-:Y:S05]  /*90b0*/  BRA `(.L_x_16) ;  /* 0xffffff8400307947 */ /* 0x000fea000383ffff */
.L_x_22:
[----:B-1----:R-:W-:-:S04]  /*90c0*/  IMAD.U32 R4, RZ, RZ, UR7 ;  /* 0x00000007ff047e24 */ /* 0x002fc8000f8e00ff */
[----:B------:R1:W2:Y:S03]  /*90d0*/  SYNCS.PHASECHK.TRANS64.TRYWAIT P1, [R4+URZ], R3 ;  /* 0x00000003040075a7 */ /* 0x0002a6000802017f */
[----:B--2---:R-:W-:Y:S05]  /*90e0*/  @!P1 NANOSLEEP.SYNCS 0x989680 ;  /* 0x009896800000995d */ /* 0x004fea0003900000 */
[----:B------:R-:W2:Y:S02]  /*90f0*/  @!P1 SYNCS.PHASECHK.TRANS64 P1, [R4+URZ], R3 ;  /* 0x00000003040095a7 */ /* 0x000ea4000802007f */
[----:B--2---:R-:W-:Y:S05]  /*9100*/  @!P1 BRA `(.L_x_22) ;  /* 0xfffffffc00ec9947 */ /* 0x004fea000383ffff */
[----:B------:R-:W-:Y:S05]  /*9110*/  BRA `(.L_x_21) ;  /* 0xffffff8800487947 */ /* 0x000fea000383ffff */
.L_x_163:
[----:B------:R-:W-:Y:S01]  /*9120*/  BSSY B1, `(.L_x_185) ;  /* 0x0000006000017945 */ /* 0x000fe20003800000 */
[----:B------:R-:W-:-:S07]  /*9130*/  IMAD.MOV.U32 R15, RZ, RZ, -0x1 ;  /* 0xffffffffff0f7424 */ /* 0x000fce00078e00ff */
[----:B------:R-:W-:Y:S05]  /*9140*/  WARPSYNC.COLLECTIVE R15, `(.L_x_186) ;  /* 0x000000000f0c7348 */ /* 0x000fea0003c00000 */
[----:B------:R-:W-:Y:S02]  /*9150*/  ELECT P6, UR62, PT ;  /* 0x00000000003e782f */ /* 0x000fe400038c0000 */
[----:B------:R-:W-:Y:S01]  /*9160*/  MOV R14, UR62 ;  /* 0x0000003e000e7c02 */ /* 0x000fe20008000f00 */
[----:B------:R-:W-:Y:S10]  /*9170*/  ENDCOLLECTIVE ;  /* 0x000000000000791b */ /* 0x000ff40003800000 */
.L_x_186:
[----:B------:R-:W-:Y:S05]  /*9180*/  BSYNC B1 ;  /* 0x0000000000017941 */ /* 0x000fea0003800000 */
.L_x_185:
[----:B------:R-:W-:Y:S05]  /*9190*/  BRA `(.L_x_187) ;  /* 0xfffffff000007947 */ /* 0x000fea000383ffff */
.L_x_166:
[----:B0-----:R0:W1:Y:S02]  /*91a0*/  SYNCS.PHASECHK.TRANS64.TRYWAIT P1, [R14+URZ+0x30], R7 ;  /* 0x000030070e0075a7 */ /* 0x001064000802017f */
[----:B-1----:R-:W-:Y:S05]  /*91b0*/  @!P1 NANOSLEEP.SYNCS 0x989680 ;  /* 0x009896800000995d */ /* 0x002fea0003900000 */
[----:B------:R-:W1:Y:S02]  /*91c0*/  @!P1 SYNCS.PHASECHK.TRANS64 P1, [R14+URZ+0x30], R7 ;  /* 0x000030070e0095a7 */ /* 0x000e64000802007f */
[----:B-1----:R-:W-:Y:S05]  /*91d0*/  @!P1 BRA `(.L_x_166) ;  /* 0xfffffffc00f09947 */ /* 0x002fea000383ffff */
[----:B------:R-:W-:Y:S05]  /*91e0*/  BRA `(.L_x_188) ;  /* 0xfffffff000347947 */ /* 0x000fea000383ffff */
.L_x_175:
[----:B------:R-:W-:Y:S01]  /*91f0*/  BSSY B0, `(.L_x_189) ;  /* 0x0000006000007945 */ /* 0x000fe20003800000 */
[----:B------:R-:W-:-:S07]  /*9200*/  IMAD.MOV.U32 R15, RZ, RZ, -0x1 ;  /* 0xffffffffff0f7424 */ /* 0x000fce00078e00ff */
[----:B------:R-:W-:Y:S05]  /*9210*/  WARPSYNC.COLLECTIVE R15, `(.L_x_190) ;  /* 0x000000000f0c7348 */ /* 0x000fea0003c00000 */
[----:B------:R-:W-:Y:S02]  /*9220*/  ELECT P6, UR62, PT ;  /* 0x00000000003e782f */ /* 0x000fe400038c0000 */
[----:B------:R-:W-:Y:S01]  /*9230*/  MOV R14, UR62 ;  /* 0x0000003e000e7c02 */ /* 0x000fe20008000f00 */
[----:B------:R-:W-:Y:S10]  /*9240*/  ENDCOLLECTIVE ;  /* 0x000000000000791b */ /* 0x000ff40003800000 */
.L_x_190:
[----:B------:R-:W-:Y:S05]  /*9250*/  BSYNC B0 ;  /* 0x0000000000007941 */ /* 0x000fea0003800000 */
.L_x_189:
[----:B------:R-:W-:Y:S05]  /*9260*/  BRA `(.L_x_191) ;  /* 0xfffffff800847947 */ /* 0x000fea000383ffff */
.L_x_179:
[----:B0-----:R0:W1:Y:S02]  /*9270*/  SYNCS.PHASECHK.TRANS64.TRYWAIT P0, [R7+URZ], R2 ;  /* 0x00000002070075a7 */ /* 0x001064000800017f */
[----:B-1----:R-:W-:Y:S05]  /*9280*/  @!P0 NANOSLEEP.SYNCS 0x989680 ;  /* 0x009896800000895d */ /* 0x002fea0003900000 */
[----:B------:R-:W1:Y:S02]  /*9290*/  @!P0 SYNCS.PHASECHK.TRANS64 P0, [R7+URZ], R2 ;  /* 0x00000002070085a7 */ /* 0x000e64000800007f */
[----:B-1----:R-:W-:Y:S05]  /*92a0*/  @!P0 BRA `(.L_x_179) ;  /* 0xfffffffc00f08947 */ /* 0x002fea000383ffff */
[----:B------:R-:W-:Y:S05]  /*92b0*/  BRA `(.L_x_192) ;  /* 0xfffffff800c47947 */ /* 0x000fea000383ffff */
.L_x_180:
[----:B0-----:R0:W1:Y:S02]  /*92c0*/  SYNCS.PHASECHK.TRANS64.TRYWAIT P0, [R9+URZ], R4 ;  /* 0x00000004090075a7 */ /* 0x001064000800017f */
[----:B-1----:R-:W-:Y:S05]  /*92d0*/  @!P0 NANOSLEEP.SYNCS 0x989680 ;  /* 0x009896800000895d */ /* 0x002fea0003900000 */
[----:B------:R-:W1:Y:S02]  /*92e0*/  @!P0 SYNCS.PHASECHK.TRANS64 P0, [R9+URZ], R4 ;  /* 0x00000004090085a7 */ /* 0x000e64000800007f */
[----:B-1----:R-:W-:Y:S05]  /*92f0*/  @!P0 BRA `(.L_x_180) ;  /* 0xfffffffc00f08947 */ /* 0x002fea000383ffff */
[----:B------:R-:W-:Y:S05]  /*9300*/  BRA `(.L_x_193) ;  /* 0xfffffff800d47947 */ /* 0x000fea000383ffff */
.L_x_181:
[----:B0-----:R0:W1:Y:S02]  /*9310*/  SYNCS.PHASECHK.TRANS64.TRYWAIT P0, [R6+URZ], R5 ;  /* 0x00000005060075a7 */ /* 0x001064000800017f */
[----:B-1----:R-:W-:Y:S05]  /*9320*/  @!P0 NANOSLEEP.SYNCS 0x989680 ;  /* 0x009896800000895d */ /* 0x002fea0003900000 */
[----:B------:R-:W1:Y:S02]  /*9330*/  @!P0 SYNCS.PHASECHK.TRANS64 P0, [R6+URZ], R5 ;  /* 0x00000005060085a7 */ /* 0x000e64000800007f */
[----:B-1----:R-:W-:Y:S05]  /*9340*/  @!P0 BRA `(.L_x_181) ;  /* 0xfffffffc00f08947 */ /* 0x002fea000383ffff */
[----:B------:R-:W-:Y:S05]  /*9350*/  BRA `(.L_x_194) ;  /* 0xfffffff800e47947 */ /* 0x000fea000383ffff */
.L_x_182:
[----:B0-----:R0:W1:Y:S02]  /*9360*/  SYNCS.PHASECHK.TRANS64.TRYWAIT P0, [R9+URZ], R4 ;  /* 0x00000004090075a7 */ /* 0x001064000800017f */
[----:B-1----:R-:W-:Y:S05]  /*9370*/  @!P0 NANOSLEEP.SYNCS 0x989680 ;  /* 0x009896800000895d */ /* 0x002fea0003900000 */
[----:B------:R-:W1:Y:S02]  /*9380*/  @!P0 SYNCS.PHASECHK.TRANS64 P0, [R9+URZ], R4 ;  /* 0x00000004090085a7 */ /* 0x000e64000800007f */
[----:B-1----:R-:W-:Y:S05]  /*9390*/  @!P0 BRA `(.L_x_182) ;  /* 0xfffffffc00f08947 */ /* 0x002fea000383ffff */
[----:B------:R-:W-:Y:S05]  /*93a0*/  BRA `(.L_x_195) ;  /* 0xfffffff800f47947 */ /* 0x000fea000383ffff */
.L_x_183:
[----:B-1----:R1:W2:Y:S02]  /*93b0*/  SYNCS.PHASECHK.TRANS64.TRYWAIT P0, [R6+URZ], R5 ;  /* 0x00000005060075a7 */ /* 0x0022a4000800017f */
[----:B--2---:R-:W-:Y:S05]  /*93c0*/  @!P0 NANOSLEEP.SYNCS 0x989680 ;  /* 0x009896800000895d */ /* 0x004fea0003900000 */
[----:B------:R-:W2:Y:S02]  /*93d0*/  @!P0 SYNCS.PHASECHK.TRANS64 P0, [R6+URZ], R5 ;  /* 0x00000005060085a7 */ /* 0x000ea4000800007f */
[----:B--2---:R-:W-:Y:S05]  /*93e0*/  @!P0 BRA `(.L_x_183) ;  /* 0xfffffffc00f08947 */ /* 0x004fea000383ffff */
[----:B------:R-:W-:Y:S05]  /*93f0*/  BRA `(.L_x_196) ;  /* 0xfffffff800fc7947 */ /* 0x000fea000383ffff */
.L_x_197:
[----:B------:R-:W-:-:S00]  /*9400*/  BRA `(.L_x_197) ;  /* 0xfffffffc00fc7947 */ /* 0x000fc0000383ffff */
[----:B------:R-:W-:-:S00]  /*9410*/  NOP ;  /* 0x0000000000007918 */ /* 0x000fc00000000000 */
        /* <DEDUP_REMOVED lines=14> */
.L_x_198:


//--------------------- .nv.global.init           --------------------------
	.section	.nv.global.init,"aw",@progbits
.nv.global.init:
	.type		$str$22,@object
	.size		$str$22,($str$23 - $str$22)
$str$22:
        /*0000*/ 	.byte	0x6b, 0x5f, 0x74, 0x69, 0x6c, 0x65, 0x5f, 0x63, 0x6f, 0x75, 0x6e, 0x74, 0x20, 0x3e, 0x3d, 0x20
        /*0010*/ 	.byte	0x31, 0x00
	.type		$str$23,@object
	.size		$str$23,(__unnamed_1 - $str$23)
$str$23:
        /*0012*/ 	.byte	0x2f, 0x74, 0x6d, 0x70, 0x2f, 0x63, 0x75, 0x74, 0x6c, 0x61, 0x73, 0x73, 0x5f, 0x73, 0x77, 0x65
        /*0022*/ 	.byte	0x65, 0x70, 0x5f, 0x73, 0x72, 0x63, 0x2f, 0x69, 0x6e, 0x63, 0x6c, 0x75, 0x64, 0x65, 0x2f, 0x63
        /*0032*/ 	.byte	0x75, 0x74, 0x6c, 0x61, 0x73, 0x73, 0x2f, 0x67, 0x65, 0x6d, 0x6d, 0x2f, 0x63, 0x6f, 0x6c, 0x6c
        /*0042*/ 	.byte	0x65, 0x63, 0x74, 0x69, 0x76, 0x65, 0x2f, 0x73, 0x6d, 0x39, 0x30, 0x5f, 0x6d, 0x6d, 0x61, 0x5f
        /*0052*/ 	.byte	0x74, 0x6d, 0x61, 0x5f, 0x67, 0x6d, 0x6d, 0x61, 0x5f, 0x73, 0x73, 0x5f, 0x77, 0x61, 0x72, 0x70
        /*0062*/ 	.byte	0x73, 0x70, 0x65, 0x63, 0x69, 0x61, 0x6c, 0x69, 0x7a, 0x65, 0x64, 0x2e, 0x68, 0x70, 0x70, 0x00
	.type		__unnamed_1,@object
	.size		__unnamed_1,(.L_0 - __unnamed_1)
__unnamed_1:
        /*0072*/ 	.byte	0x76, 0x6f, 0x69, 0x64, 0x20, 0x63, 0x75, 0x74, 0x6c, 0x61, 0x73, 0x73, 0x3a, 0x3a, 0x67, 0x65
        /* <DEDUP_REMOVED lines=180> */
        /*0bc2*/ 	.byte	0x79, 0x5d, 0x00
.L_0:


//--------------------- .nv.shared._ZN7cutlass13device_kernelINS_4gemm6kernel13GemmUniversalIN4cute5tupleIJiiiiEEENS1_10collective13CollectiveMmaINS1_34MainloopSm90TmaGmmaWarpSpecializedILi6ENS5_IJNS4_1CILi1EEESB_SB_EEENS1_35KernelTmaWarpSpecializedCooperativeEEENS5_IJNSA_ILi512EEENSA_ILi32EEESG_EEENS_10bfloat16_tENS5_IJlSB_lEEESI_SJ_NS4_8TiledMMAINS4_8MMA_AtomIJNS4_4SM904GMMA27MMA_64x32x16_F32BF16BF16_SSILNSN_5MajorE0ELSP_0ELNSN_7ScaleInE1ELSQ_1EEEEEENS4_6LayoutINS5_IJNSA_ILi2EEESB_SB_EEENS5_IJSB_NSA_ILi0EEESW_EEEEENS5_IJNS4_10UnderscoreESZ_SZ_EEEEENS4_13SM90_TMA_LOADENS4_14ComposedLayoutINS4_7SwizzleILi2ELi4ELi3EEENS4_18smem_ptr_flag_bitsILi16EEENST_INS5_IJNSA_ILi8EEESG_EEENS5_IJSG_SB_EEEEEEEvNS4_8identityES12_S1C_vS1D_EENS_8epilogue10collective6detail29Sm90TmaWarpSpecializedAdapterINS1G_15DefaultEpilogueISI_SJ_SJ_NS1F_6thread17LinearCombinationISI_Li1EffLNS1K_9ScaleType4KindE0ELNS_15FloatRoundStyleE2ESI_EENS1_15EpilogueDefaultEEEEEvvEEEEvNT_6ParamsE --------------------------
	.section	.nv.shared._ZN7cutlass13device_kernelINS_4gemm6kernel13GemmUniversalIN4cute5tupleIJiiiiEEENS1_10collective13CollectiveMmaINS1_34MainloopSm90TmaGmmaWarpSpecializedILi6ENS5_IJNS4_1CILi1EEESB_SB_EEENS1_35KernelTmaWarpSpecializedCooperativeEEENS5_IJNSA_ILi512EEENSA_ILi32EEESG_EEENS_10bfloat16_tENS5_IJlSB_lEEESI_SJ_NS4_8TiledMMAINS4_8MMA_AtomIJNS4_4SM904GMMA27MMA_64x32x16_F32BF16BF16_SSILNSN_5MajorE0ELSP_0ELNSN_7ScaleInE1ELSQ_1EEEEEENS4_6LayoutINS5_IJNSA_ILi2EEESB_SB_EEENS5_IJSB_NSA_ILi0EEESW_EEEEENS5_IJNS4_10UnderscoreESZ_SZ_EEEEENS4_13SM90_TMA_LOADENS4_14ComposedLayoutINS4_7SwizzleILi2ELi4ELi3EEENS4_18smem_ptr_flag_bitsILi16EEENST_INS5_IJNSA_ILi8EEESG_EEENS5_IJSG_SB_EEEEEEEvNS4_8identityES12_S1C_vS1D_EENS_8epilogue10collective6detail29Sm90TmaWarpSpecializedAdapterINS1G_15DefaultEpilogueISI_SJ_SJ_NS1F_6thread17LinearCombinationISI_Li1EffLNS1K_9ScaleType4KindE0ELNS_15FloatRoundStyleE2ESI_EENS1_15EpilogueDefaultEEEEEvvEEEEvNT_6ParamsE,"aw",@nobits
	.sectionflags	@""
	.align	16
	.zero		1024


//--------------------- .nv.shared.reserved.0     --------------------------
	.section	.nv.shared.reserved.0,"aw",@nobits
	.weak		__nv_reservedSMEM_offset_0_alias
	.size		__nv_reservedSMEM_offset_0_alias, 0, 0
	.other		__nv_reservedSMEM_offset_0_alias,@"STO_CUDA_RESERVED_SHARED STV_DEFAULT"
__nv_reservedSMEM_offset_0_alias:
	.zero		0


//--------------------- .nv.global                --------------------------
	.section	.nv.global,"aw",@nobits
.nv.global:
	.type		_ZN39_INTERNAL_be880569_4_k_cu_bab628f1_64304cute1_E,@object
	.size		_ZN39_INTERNAL_be880569_4_k_cu_bab628f1_64304cute1_E,(_ZN39_INTERNAL_be880569_4_k_cu_bab628f1_64304cuda3std3__45__cpo6cbeginE - _ZN39_INTERNAL_be880569_4_k_cu_bab628f1_64304cute1_E)
_ZN39_INTERNAL_be880569_4_k_cu_bab628f1_64304cute1_E:
	.zero		1
	.type		_ZN39_INTERNAL_be880569_4_k_cu_bab628f1_64304cuda3std3__45__cpo6cbeginE,@object
	.size		_ZN39_INTERNAL_be880569_4_k_cu_bab628f1_64304cuda3std3__45__cpo6cbeginE,(_ZN39_INTERNAL_be880569_4_k_cu_bab628f1_64304cuda3std3__48in_placeE - _ZN39_INTERNAL_be880569_4_k_cu_bab628f1_64304cuda3std3__45__cpo6cbeginE)
_ZN39_INTERNAL_be880569_4_k_cu_bab628f1_64304cuda3std3__45__cpo6cbeginE:
	.zero		1
	.type		_ZN39_INTERNAL_be880569_4_k_cu_bab628f1_64304cuda3std3__48in_placeE,@object
	.size		_ZN39_INTERNAL_be880569_4_k_cu_bab628f1_64304cuda3std3__48in_placeE,(_ZN39_INTERNAL_be880569_4_k_cu_bab628f1_64304cuda3std6ranges3__45__cpo9iter_moveE - _ZN39_INTERNAL_be880569_4_k_cu_bab628f1_64304cuda3std3__48in_placeE)
_ZN39_INTERNAL_be880569_4_k_cu_bab628f1_64304cuda3std3__48in_placeE:
	.zero		1
	.type		_ZN39_INTERNAL_be880569_4_k_cu_bab628f1_64304cuda3std6ranges3__45__cpo9iter_moveE,@object
	.size		_ZN39_INTERNAL_be880569_4_k_cu_bab628f1_64304cuda3std6ranges3__45__cpo9iter_moveE,(_ZN39_INTERNAL_be880569_4_k_cu_bab628f1_64304cuda3std3__45__cpo5beginE - _ZN39_INTERNAL_be880569_4_k_cu_bab628f1_64304cuda3std6ranges3__45__cpo9iter_moveE)
_ZN39_INTERNAL_be880569_4_k_cu_bab628f1_64304cuda3std6ranges3__45__cpo9iter_moveE:
	.zero		1
	.type		_ZN39_INTERNAL_be880569_4_k_cu_bab628f1_64304cuda3std3__45__cpo5beginE,@object
	.size		_ZN39_INTERNAL_be880569_4_k_cu_bab628f1_64304cuda3std3__45__cpo5beginE,(_ZN39_INTERNAL_be880569_4_k_cu_bab628f1_64304cuda3std3__441_GLOBAL__N__be880569_4_k_cu_bab628f1_64306ignoreE - _ZN39_INTERNAL_be880569_4_k_cu_bab628f1_64304cuda3std3__45__cpo5beginE)
_ZN39_INTERNAL_be880569_4_k_cu_bab628f1_64304cuda3std3__45__cpo5beginE:
	.zero		1
	.type		_ZN39_INTERNAL_be880569_4_k_cu_bab628f1_64304cuda3std3__441_GLOBAL__N__be880569_4_k_cu_bab628f1_64306ignoreE,@object
	.size		_ZN39_INTERNAL_be880569_4_k_cu_bab628f1_64304cuda3std3__441_GLOBAL__N__be880569_4_k_cu_bab628f1_64306ignoreE,(_ZN39_INTERNAL_be880569_4_k_cu_bab628f1_64304cute7productE - _ZN39_INTERNAL_be880569_4_k_cu_bab628f1_64304cuda3std3__441_GLOBAL__N__be880569_4_k_cu_bab628f1_64306ignoreE)
_ZN39_INTERNAL_be880569_4_k_cu_bab628f1_64304cuda3std3__441_GLOBAL__N__be880569_4_k_cu_bab628f1_64306ignoreE:
	.zero		1
	.type		_ZN39_INTERNAL_be880569_4_k_cu_bab628f1_64304cute7productE,@object
	.size		_ZN39_INTERNAL_be880569_4_k_cu_bab628f1_64304cute7productE,(_ZN39_INTERNAL_be880569_4_k_cu_bab628f1_64304cuda3std3__45__cpo3endE - _ZN39_INTERNAL_be880569_4_k_cu_bab628f1_64304cute7productE)
_ZN39_INTERNAL_be880569_4_k_cu_bab628f1_64304cute7productE:
	.zero		1
	.type		_ZN39_INTERNAL_be880569_4_k_cu_bab628f1_64304cuda3std3__45__cpo3endE,@object
	.size		_ZN39_INTERNAL_be880569_4_k_cu_bab628f1_64304cuda3std3__45__cpo3endE,(_ZN39_INTERNAL_be880569_4_k_cu_bab628f1_64304cuda3std3__419piecewise_constructE - _ZN39_INTERNAL_be880569_4_k_cu_bab628f1_64304cuda3std3__45__cpo3endE)
_ZN39_INTERNAL_be880569_4_k_cu_bab628f1_64304cuda3std3__45__cpo3endE:
	.zero		1
	.type		_ZN39_INTERNAL_be880569_4_k_cu_bab628f1_64304cuda3std3__419piecewise_constructE,@object
	.size		_ZN39_INTERNAL_be880569_4_k_cu_bab628f1_64304cuda3std3__419piecewise_constructE,(_ZN39_INTERNAL_be880569_4_k_cu_bab628f1_64304cuda3std3__45__cpo4cendE - _ZN39_INTERNAL_be880569_4_k_cu_bab628f1_64304cuda3std3__419piecewise_constructE)
_ZN39_INTERNAL_be880569_4_k_cu_bab628f1_64304cuda3std3__419piecewise_constructE:
	.zero		1
	.type		_ZN39_INTERNAL_be880569_4_k_cu_bab628f1_64304cuda3std3__45__cpo4cendE,@object
	.size		_ZN39_INTERNAL_be880569_4_k_cu_bab628f1_64304cuda3std3__45__cpo4cendE,(_ZN39_INTERNAL_be880569_4_k_cu_bab628f1_64304cuda3std6ranges3__45__cpo4swapE - _ZN39_INTERNAL_be880569_4_k_cu_bab628f1_64304cuda3std3__45__cpo4cendE)
_ZN39_INTERNAL_be880569_4_k_cu_bab628f1_64304cuda3std3__45__cpo4cendE:
	.zero		1
	.type		_ZN39_INTERNAL_be880569_4_k_cu_bab628f1_64304cuda3std6ranges3__45__cpo4swapE,@object
	.size		_ZN39_INTERNAL_be880569_4_k_cu_bab628f1_64304cuda3std6ranges3__45__cpo4swapE,(.L_8 - _ZN39_INTERNAL_be880569_4_k_cu_bab628f1_64304cuda3std6ranges3__45__cpo4swapE)
_ZN39_INTERNAL_be880569_4_k_cu_bab628f1_64304cuda3std6ranges3__45__cpo4swapE:
	.zero		1
.L_8:


//--------------------- .nv.constant0._ZN7cutlass13device_kernelINS_4gemm6kernel13GemmUniversalIN4cute5tupleIJiiiiEEENS1_10collective13CollectiveMmaINS1_34MainloopSm90TmaGmmaWarpSpecializedILi6ENS5_IJNS4_1CILi1EEESB_SB_EEENS1_35KernelTmaWarpSpecializedCooperativeEEENS5_IJNSA_ILi512EEENSA_ILi32EEESG_EEENS_10bfloat16_tENS5_IJlSB_lEEESI_SJ_NS4_8TiledMMAINS4_8MMA_AtomIJNS4_4SM904GMMA27MMA_64x32x16_F32BF16BF16_SSILNSN_5MajorE0ELSP_0ELNSN_7ScaleInE1ELSQ_1EEEEEENS4_6LayoutINS5_IJNSA_ILi2EEESB_SB_EEENS5_IJSB_NSA_ILi0EEESW_EEEEENS5_IJNS4_10UnderscoreESZ_SZ_EEEEENS4_13SM90_TMA_LOADENS4_14ComposedLayoutINS4_7SwizzleILi2ELi4ELi3EEENS4_18smem_ptr_flag_bitsILi16EEENST_INS5_IJNSA_ILi8EEESG_EEENS5_IJSG_SB_EEEEEEEvNS4_8identityES12_S1C_vS1D_EENS_8epilogue10collective6detail29Sm90TmaWarpSpecializedAdapterINS1G_15DefaultEpilogueISI_SJ_SJ_NS1F_6thread17LinearCombinationISI_Li1EffLNS1K_9ScaleType4KindE0ELNS_15FloatRoundStyleE2ESI_EENS1_15EpilogueDefaultEEEEEvvEEEEvNT_6ParamsE --------------------------
	.section	.nv.constant0._ZN7cutlass13device_kernelINS_4gemm6kernel13GemmUniversalIN4cute5tupleIJiiiiEEENS1_10collective13CollectiveMmaINS1_34MainloopSm90TmaGmmaWarpSpecializedILi6ENS5_IJNS4_1CILi1EEESB_SB_EEENS1_35KernelTmaWarpSpecializedCooperativeEEENS5_IJNSA_ILi512EEENSA_ILi32EEESG_EEENS_10bfloat16_tENS5_IJlSB_lEEESI_SJ_NS4_8TiledMMAINS4_8MMA_AtomIJNS4_4SM904GMMA27MMA_64x32x16_F32BF16BF16_SSILNSN_5MajorE0ELSP_0ELNSN_7ScaleInE1ELSQ_1EEEEEENS4_6LayoutINS5_IJNSA_ILi2EEESB_SB_EEENS5_IJSB_NSA_ILi0EEESW_EEEEENS5_IJNS4_10UnderscoreESZ_SZ_EEEEENS4_13SM90_TMA_LOADENS4_14ComposedLayoutINS4_7SwizzleILi2ELi4ELi3EEENS4_18smem_ptr_flag_bitsILi16EEENST_INS5_IJNSA_ILi8EEESG_EEENS5_IJSG_SB_EEEEEEEvNS4_8identityES12_S1C_vS1D_EENS_8epilogue10collective6detail29Sm90TmaWarpSpecializedAdapterINS1G_15DefaultEpilogueISI_SJ_SJ_NS1F_6thread17LinearCombinationISI_Li1EffLNS1K_9ScaleType4KindE0ELNS_15FloatRoundStyleE2ESI_EENS1_15EpilogueDefaultEEEEEvvEEEEvNT_6ParamsE,"a",@progbits
	.sectionflags	@""
	.align	4
.nv.constant0._ZN7cutlass13device_kernelINS_4gemm6kernel13GemmUniversalIN4cute5tupleIJiiiiEEENS1_10collective13CollectiveMmaINS1_34MainloopSm90TmaGmmaWarpSpecializedILi6ENS5_IJNS4_1CILi1EEESB_SB_EEENS1_35KernelTmaWarpSpecializedCooperativeEEENS5_IJNSA_ILi512EEENSA_ILi32EEESG_EEENS_10bfloat16_tENS5_IJlSB_lEEESI_SJ_NS4_8TiledMMAINS4_8MMA_AtomIJNS4_4SM904GMMA27MMA_64x32x16_F32BF16BF16_SSILNSN_5MajorE0ELSP_0ELNSN_7ScaleInE1ELSQ_1EEEEEENS4_6LayoutINS5_IJNSA_ILi2EEESB_SB_EEENS5_IJSB_NSA_ILi0EEESW_EEEEENS5_IJNS4_10UnderscoreESZ_SZ_EEEEENS4_13SM90_TMA_LOADENS4_14ComposedLayoutINS4_7SwizzleILi2ELi4ELi3EEENS4_18smem_ptr_flag_bitsILi16EEENST_INS5_IJNSA_ILi8EEESG_EEENS5_IJSG_SB_EEEEEEEvNS4_8identityES12_S1C_vS1D_EENS_8epilogue10collective6detail29Sm90TmaWarpSpecializedAdapterINS1G_15DefaultEpilogueISI_SJ_SJ_NS1F_6thread17LinearCombinationISI_Li1EffLNS1K_9ScaleType4KindE0ELNS_15FloatRoundStyleE2ESI_EENS1_15EpilogueDefaultEEEEEvvEEEEvNT_6ParamsE:
	.zero		1664


//--------------------- SYMBOLS --------------------------

	.type		.nv.reservedSmem.offset0,@object
	.size		.nv.reservedSmem.offset0,0x4
	.type		__assertfail,@function
